//
// Generated by NVIDIA NVVM Compiler
//
// Compiler Build ID: CL-36424714
// Cuda compilation tools, release 13.0, V13.0.88
// Based on NVVM 20.0.0
//

.version 9.0
.target sm_100
.address_size 64

	// .globl	_Z23convolution_2d_improvedPKiPii
.const .align 4 .b8 mask[196];
// _ZZ21convolution_2d_sharedPKiPiiE4tile has been demoted

.visible .entry _Z23convolution_2d_improvedPKiPii(
	.param .u64 .ptr .align 1 _Z23convolution_2d_improvedPKiPii_param_0,
	.param .u64 .ptr .align 1 _Z23convolution_2d_improvedPKiPii_param_1,
	.param .u32 _Z23convolution_2d_improvedPKiPii_param_2
)
{
	.reg .pred 	%p<173>;
	.reg .b32 	%r<332>;
	.reg .b64 	%rd<105>;

	ld.param.u64 	%rd3, [_Z23convolution_2d_improvedPKiPii_param_0];
	ld.param.u64 	%rd2, [_Z23convolution_2d_improvedPKiPii_param_1];
	ld.param.u32 	%r117, [_Z23convolution_2d_improvedPKiPii_param_2];
	cvta.to.global.u64 	%rd1, %rd3;
	mov.u32 	%r118, %ctaid.y;
	mov.u32 	%r119, %ntid.y;
	mov.u32 	%r120, %tid.y;
	mad.lo.s32 	%r1, %r118, %r119, %r120;
	mov.u32 	%r121, %ctaid.x;
	mov.u32 	%r122, %ntid.x;
	mov.u32 	%r123, %tid.x;
	mad.lo.s32 	%r2, %r121, %r122, %r123;
	max.s32 	%r124, %r1, %r2;
	setp.ge.s32 	%p7, %r124, %r117;
	@%p7 bra 	$L__BB0_100;
	add.s32 	%r3, %r2, -3;
	add.s32 	%r126, %r1, -3;
	setp.gt.u32 	%p8, %r1, 2;
	setp.lt.s32 	%p9, %r126, %r117;
	and.pred  	%p1, %p8, %p9;
	mul.lo.s32 	%r4, %r126, %r117;
	setp.gt.s32 	%p10, %r2, 2;
	setp.lt.s32 	%p11, %r3, %r117;
	and.pred  	%p12, %p10, %p11;
	and.pred  	%p13, %p1, %p12;
	mov.b32 	%r284, 0;
	not.pred 	%p14, %p13;
	@%p14 bra 	$L__BB0_3;
	add.s32 	%r127, %r3, %r4;
	mul.wide.u32 	%rd4, %r127, 4;
	add.s64 	%rd5, %rd1, %rd4;
	ld.global.nc.u32 	%r128, [%rd5];
	ld.const.u32 	%r129, [mask];
	mul.lo.s32 	%r284, %r129, %r128;
$L__BB0_3:
	add.s32 	%r7, %r2, -2;
	setp.gt.s32 	%p15, %r2, 1;
	setp.lt.s32 	%p16, %r7, %r117;
	and.pred  	%p17, %p15, %p16;
	and.pred  	%p18, %p1, %p17;
	not.pred 	%p19, %p18;
	@%p19 bra 	$L__BB0_5;
	add.s32 	%r130, %r7, %r4;
	mul.wide.u32 	%rd6, %r130, 4;
	add.s64 	%rd7, %rd1, %rd6;
	ld.global.nc.u32 	%r131, [%rd7];
	ld.const.u32 	%r132, [mask+4];
	mad.lo.s32 	%r284, %r132, %r131, %r284;
$L__BB0_5:
	setp.gt.s32 	%p20, %r2, 0;
	setp.le.s32 	%p21, %r2, %r117;
	and.pred  	%p2, %p20, %p21;
	and.pred  	%p22, %p1, %p2;
	not.pred 	%p23, %p22;
	@%p23 bra 	$L__BB0_7;
	add.s32 	%r133, %r2, %r4;
	add.s32 	%r134, %r133, -1;
	mul.wide.u32 	%rd8, %r134, 4;
	add.s64 	%rd9, %rd1, %rd8;
	ld.global.nc.u32 	%r135, [%rd9];
	ld.const.u32 	%r136, [mask+8];
	mad.lo.s32 	%r284, %r136, %r135, %r284;
$L__BB0_7:
	setp.lt.s32 	%p24, %r2, 0;
	not.pred 	%p25, %p1;
	or.pred  	%p26, %p25, %p24;
	@%p26 bra 	$L__BB0_9;
	add.s32 	%r137, %r2, %r4;
	mul.wide.u32 	%rd10, %r137, 4;
	add.s64 	%rd11, %rd1, %rd10;
	ld.global.nc.u32 	%r138, [%rd11];
	ld.const.u32 	%r139, [mask+12];
	mad.lo.s32 	%r284, %r139, %r138, %r284;
$L__BB0_9:
	add.s32 	%r14, %r2, 1;
	setp.gt.s32 	%p27, %r2, -2;
	setp.lt.s32 	%p28, %r14, %r117;
	and.pred  	%p3, %p27, %p28;
	and.pred  	%p29, %p1, %p3;
	not.pred 	%p30, %p29;
	@%p30 bra 	$L__BB0_11;
	add.s32 	%r140, %r14, %r4;
	mul.wide.u32 	%rd12, %r140, 4;
	add.s64 	%rd13, %rd1, %rd12;
	ld.global.nc.u32 	%r141, [%rd13];
	ld.const.u32 	%r142, [mask+16];
	mad.lo.s32 	%r284, %r142, %r141, %r284;
$L__BB0_11:
	add.s32 	%r17, %r2, 2;
	setp.gt.s32 	%p31, %r2, -3;
	setp.lt.s32 	%p32, %r17, %r117;
	and.pred  	%p4, %p31, %p32;
	and.pred  	%p33, %p1, %p4;
	not.pred 	%p34, %p33;
	@%p34 bra 	$L__BB0_13;
	add.s32 	%r143, %r17, %r4;
	mul.wide.u32 	%rd14, %r143, 4;
	add.s64 	%rd15, %rd1, %rd14;
	ld.global.nc.u32 	%r144, [%rd15];
	ld.const.u32 	%r145, [mask+20];
	mad.lo.s32 	%r284, %r145, %r144, %r284;
$L__BB0_13:
	add.s32 	%r20, %r2, 3;
	setp.gt.s32 	%p35, %r2, -4;
	setp.lt.s32 	%p36, %r20, %r117;
	and.pred  	%p5, %p35, %p36;
	and.pred  	%p37, %p1, %p5;
	not.pred 	%p38, %p37;
	@%p38 bra 	$L__BB0_15;
	add.s32 	%r146, %r20, %r4;
	mul.wide.u32 	%rd16, %r146, 4;
	add.s64 	%rd17, %rd1, %rd16;
	ld.global.nc.u32 	%r147, [%rd17];
	ld.const.u32 	%r148, [mask+24];
	mad.lo.s32 	%r284, %r148, %r147, %r284;
$L__BB0_15:
	add.s32 	%r149, %r1, -2;
	setp.gt.u32 	%p39, %r1, 1;
	setp.lt.s32 	%p40, %r149, %r117;
	and.pred  	%p6, %p39, %p40;
	add.s32 	%r23, %r4, %r117;
	setp.gt.s32 	%p41, %r2, 2;
	setp.lt.s32 	%p42, %r3, %r117;
	and.pred  	%p43, %p41, %p42;
	and.pred  	%p44, %p6, %p43;
	not.pred 	%p45, %p44;
	@%p45 bra 	$L__BB0_17;
	add.s32 	%r150, %r3, %r23;
	mul.wide.u32 	%rd18, %r150, 4;
	add.s64 	%rd19, %rd1, %rd18;
	ld.global.nc.u32 	%r151, [%rd19];
	ld.const.u32 	%r152, [mask+28];
	mad.lo.s32 	%r284, %r152, %r151, %r284;
$L__BB0_17:
	setp.gt.s32 	%p46, %r2, 1;
	setp.lt.s32 	%p47, %r7, %r117;
	and.pred  	%p48, %p46, %p47;
	and.pred  	%p49, %p6, %p48;
	not.pred 	%p50, %p49;
	@%p50 bra 	$L__BB0_19;
	add.s32 	%r153, %r7, %r23;
	mul.wide.u32 	%rd20, %r153, 4;
	add.s64 	%rd21, %rd1, %rd20;
	ld.global.nc.u32 	%r154, [%rd21];
	ld.const.u32 	%r155, [mask+32];
	mad.lo.s32 	%r284, %r155, %r154, %r284;
$L__BB0_19:
	and.pred  	%p51, %p6, %p2;
	not.pred 	%p52, %p51;
	@%p52 bra 	$L__BB0_21;
	add.s32 	%r156, %r2, %r23;
	add.s32 	%r157, %r156, -1;
	mul.wide.u32 	%rd22, %r157, 4;
	add.s64 	%rd23, %rd1, %rd22;
	ld.global.nc.u32 	%r158, [%rd23];
	ld.const.u32 	%r159, [mask+36];
	mad.lo.s32 	%r284, %r159, %r158, %r284;
$L__BB0_21:
	setp.lt.s32 	%p53, %r2, 0;
	not.pred 	%p54, %p6;
	or.pred  	%p55, %p54, %p53;
	@%p55 bra 	$L__BB0_23;
	add.s32 	%r160, %r2, %r23;
	mul.wide.u32 	%rd24, %r160, 4;
	add.s64 	%rd25, %rd1, %rd24;
	ld.global.nc.u32 	%r161, [%rd25];
	ld.const.u32 	%r162, [mask+40];
	mad.lo.s32 	%r284, %r162, %r161, %r284;
$L__BB0_23:
	and.pred  	%p56, %p6, %p3;
	not.pred 	%p57, %p56;
	@%p57 bra 	$L__BB0_25;
	add.s32 	%r163, %r14, %r23;
	mul.wide.u32 	%rd26, %r163, 4;
	add.s64 	%rd27, %rd1, %rd26;
	ld.global.nc.u32 	%r164, [%rd27];
	ld.const.u32 	%r165, [mask+44];
	mad.lo.s32 	%r284, %r165, %r164, %r284;
$L__BB0_25:
	and.pred  	%p58, %p6, %p4;
	not.pred 	%p59, %p58;
	@%p59 bra 	$L__BB0_27;
	add.s32 	%r166, %r17, %r23;
	mul.wide.u32 	%rd28, %r166, 4;
	add.s64 	%rd29, %rd1, %rd28;
	ld.global.nc.u32 	%r167, [%rd29];
	ld.const.u32 	%r168, [mask+48];
	mad.lo.s32 	%r284, %r168, %r167, %r284;
$L__BB0_27:
	and.pred  	%p60, %p6, %p5;
	not.pred 	%p61, %p60;
	@%p61 bra 	$L__BB0_29;
	add.s32 	%r169, %r20, %r23;
	mul.wide.u32 	%rd30, %r169, 4;
	add.s64 	%rd31, %rd1, %rd30;
	ld.global.nc.u32 	%r170, [%rd31];
	ld.const.u32 	%r171, [mask+52];
	mad.lo.s32 	%r284, %r171, %r170, %r284;
$L__BB0_29:
	add.s32 	%r38, %r1, -1;
	setp.ge.u32 	%p62, %r38, %r117;
	add.s32 	%r39, %r23, %r117;
	setp.lt.s32 	%p63, %r2, 3;
	setp.ge.s32 	%p64, %r3, %r117;
	or.pred  	%p65, %p63, %p64;
	or.pred  	%p66, %p62, %p65;
	@%p66 bra 	$L__BB0_31;
	add.s32 	%r172, %r3, %r39;
	mul.wide.u32 	%rd32, %r172, 4;
	add.s64 	%rd33, %rd1, %rd32;
	ld.global.nc.u32 	%r173, [%rd33];
	ld.const.u32 	%r174, [mask+56];
	mad.lo.s32 	%r284, %r174, %r173, %r284;
$L__BB0_31:
	setp.ge.u32 	%p67, %r38, %r117;
	setp.lt.s32 	%p68, %r2, 2;
	setp.ge.s32 	%p69, %r7, %r117;
	or.pred  	%p70, %p68, %p69;
	or.pred  	%p71, %p67, %p70;
	@%p71 bra 	$L__BB0_33;
	add.s32 	%r175, %r7, %r39;
	mul.wide.u32 	%rd34, %r175, 4;
	add.s64 	%rd35, %rd1, %rd34;
	ld.global.nc.u32 	%r176, [%rd35];
	ld.const.u32 	%r177, [mask+60];
	mad.lo.s32 	%r284, %r177, %r176, %r284;
$L__BB0_33:
	setp.ge.u32 	%p72, %r38, %r117;
	not.pred 	%p73, %p2;
	or.pred  	%p74, %p72, %p73;
	@%p74 bra 	$L__BB0_35;
	add.s32 	%r178, %r2, %r39;
	add.s32 	%r179, %r178, -1;
	mul.wide.u32 	%rd36, %r179, 4;
	add.s64 	%rd37, %rd1, %rd36;
	ld.global.nc.u32 	%r180, [%rd37];
	ld.const.u32 	%r181, [mask+64];
	mad.lo.s32 	%r284, %r181, %r180, %r284;
$L__BB0_35:
	setp.ge.u32 	%p75, %r38, %r117;
	setp.lt.s32 	%p76, %r2, 0;
	or.pred  	%p77, %p75, %p76;
	@%p77 bra 	$L__BB0_37;
	add.s32 	%r182, %r2, %r39;
	mul.wide.u32 	%rd38, %r182, 4;
	add.s64 	%rd39, %rd1, %rd38;
	ld.global.nc.u32 	%r183, [%rd39];
	ld.const.u32 	%r184, [mask+68];
	mad.lo.s32 	%r284, %r184, %r183, %r284;
$L__BB0_37:
	setp.ge.u32 	%p78, %r38, %r117;
	not.pred 	%p79, %p3;
	or.pred  	%p80, %p78, %p79;
	@%p80 bra 	$L__BB0_39;
	add.s32 	%r185, %r14, %r39;
	mul.wide.u32 	%rd40, %r185, 4;
	add.s64 	%rd41, %rd1, %rd40;
	ld.global.nc.u32 	%r186, [%rd41];
	ld.const.u32 	%r187, [mask+72];
	mad.lo.s32 	%r284, %r187, %r186, %r284;
$L__BB0_39:
	setp.ge.u32 	%p81, %r38, %r117;
	not.pred 	%p82, %p4;
	or.pred  	%p83, %p81, %p82;
	@%p83 bra 	$L__BB0_41;
	add.s32 	%r188, %r17, %r39;
	mul.wide.u32 	%rd42, %r188, 4;
	add.s64 	%rd43, %rd1, %rd42;
	ld.global.nc.u32 	%r189, [%rd43];
	ld.const.u32 	%r190, [mask+76];
	mad.lo.s32 	%r284, %r190, %r189, %r284;
$L__BB0_41:
	setp.ge.u32 	%p84, %r38, %r117;
	not.pred 	%p85, %p5;
	or.pred  	%p86, %p84, %p85;
	@%p86 bra 	$L__BB0_43;
	add.s32 	%r191, %r20, %r39;
	mul.wide.u32 	%rd44, %r191, 4;
	add.s64 	%rd45, %rd1, %rd44;
	ld.global.nc.u32 	%r192, [%rd45];
	ld.const.u32 	%r193, [mask+80];
	mad.lo.s32 	%r284, %r193, %r192, %r284;
$L__BB0_43:
	add.s32 	%r54, %r39, %r117;
	setp.lt.s32 	%p87, %r2, 3;
	setp.ge.s32 	%p88, %r3, %r117;
	or.pred  	%p89, %p87, %p88;
	@%p89 bra 	$L__BB0_45;
	add.s32 	%r194, %r3, %r54;
	mul.wide.u32 	%rd46, %r194, 4;
	add.s64 	%rd47, %rd1, %rd46;
	ld.global.nc.u32 	%r195, [%rd47];
	ld.const.u32 	%r196, [mask+84];
	mad.lo.s32 	%r284, %r196, %r195, %r284;
$L__BB0_45:
	setp.lt.s32 	%p90, %r2, 2;
	setp.ge.s32 	%p91, %r7, %r117;
	or.pred  	%p92, %p90, %p91;
	@%p92 bra 	$L__BB0_47;
	add.s32 	%r197, %r7, %r54;
	mul.wide.u32 	%rd48, %r197, 4;
	add.s64 	%rd49, %rd1, %rd48;
	ld.global.nc.u32 	%r198, [%rd49];
	ld.const.u32 	%r199, [mask+88];
	mad.lo.s32 	%r284, %r199, %r198, %r284;
$L__BB0_47:
	not.pred 	%p93, %p2;
	@%p93 bra 	$L__BB0_49;
	add.s32 	%r200, %r2, %r54;
	add.s32 	%r201, %r200, -1;
	mul.wide.u32 	%rd50, %r201, 4;
	add.s64 	%rd51, %rd1, %rd50;
	ld.global.nc.u32 	%r202, [%rd51];
	ld.const.u32 	%r203, [mask+92];
	mad.lo.s32 	%r284, %r203, %r202, %r284;
$L__BB0_49:
	setp.lt.s32 	%p94, %r2, 0;
	@%p94 bra 	$L__BB0_51;
	add.s32 	%r204, %r2, %r54;
	mul.wide.u32 	%rd52, %r204, 4;
	add.s64 	%rd53, %rd1, %rd52;
	ld.global.nc.u32 	%r205, [%rd53];
	ld.const.u32 	%r206, [mask+96];
	mad.lo.s32 	%r284, %r206, %r205, %r284;
$L__BB0_51:
	not.pred 	%p95, %p3;
	@%p95 bra 	$L__BB0_53;
	add.s32 	%r207, %r14, %r54;
	mul.wide.u32 	%rd54, %r207, 4;
	add.s64 	%rd55, %rd1, %rd54;
	ld.global.nc.u32 	%r208, [%rd55];
	ld.const.u32 	%r209, [mask+100];
	mad.lo.s32 	%r284, %r209, %r208, %r284;
$L__BB0_53:
	not.pred 	%p96, %p4;
	@%p96 bra 	$L__BB0_55;
	add.s32 	%r210, %r17, %r54;
	mul.wide.u32 	%rd56, %r210, 4;
	add.s64 	%rd57, %rd1, %rd56;
	ld.global.nc.u32 	%r211, [%rd57];
	ld.const.u32 	%r212, [mask+104];
	mad.lo.s32 	%r284, %r212, %r211, %r284;
$L__BB0_55:
	not.pred 	%p97, %p5;
	@%p97 bra 	$L__BB0_57;
	add.s32 	%r213, %r20, %r54;
	mul.wide.u32 	%rd58, %r213, 4;
	add.s64 	%rd59, %rd1, %rd58;
	ld.global.nc.u32 	%r214, [%rd59];
	ld.const.u32 	%r215, [mask+108];
	mad.lo.s32 	%r284, %r215, %r214, %r284;
$L__BB0_57:
	add.s32 	%r69, %r1, 1;
	setp.ge.u32 	%p98, %r69, %r117;
	add.s32 	%r70, %r54, %r117;
	setp.lt.s32 	%p99, %r2, 3;
	setp.ge.s32 	%p100, %r3, %r117;
	or.pred  	%p101, %p99, %p100;
	or.pred  	%p102, %p98, %p101;
	@%p102 bra 	$L__BB0_59;
	add.s32 	%r216, %r3, %r70;
	mul.wide.u32 	%rd60, %r216, 4;
	add.s64 	%rd61, %rd1, %rd60;
	ld.global.nc.u32 	%r217, [%rd61];
	ld.const.u32 	%r218, [mask+112];
	mad.lo.s32 	%r284, %r218, %r217, %r284;
$L__BB0_59:
	setp.ge.u32 	%p103, %r69, %r117;
	setp.lt.s32 	%p104, %r2, 2;
	setp.ge.s32 	%p105, %r7, %r117;
	or.pred  	%p106, %p104, %p105;
	or.pred  	%p107, %p103, %p106;
	@%p107 bra 	$L__BB0_61;
	add.s32 	%r219, %r7, %r70;
	mul.wide.u32 	%rd62, %r219, 4;
	add.s64 	%rd63, %rd1, %rd62;
	ld.global.nc.u32 	%r220, [%rd63];
	ld.const.u32 	%r221, [mask+116];
	mad.lo.s32 	%r284, %r221, %r220, %r284;
$L__BB0_61:
	setp.ge.u32 	%p108, %r69, %r117;
	not.pred 	%p109, %p2;
	or.pred  	%p110, %p108, %p109;
	@%p110 bra 	$L__BB0_63;
	add.s32 	%r222, %r2, %r70;
	add.s32 	%r223, %r222, -1;
	mul.wide.u32 	%rd64, %r223, 4;
	add.s64 	%rd65, %rd1, %rd64;
	ld.global.nc.u32 	%r224, [%rd65];
	ld.const.u32 	%r225, [mask+120];
	mad.lo.s32 	%r284, %r225, %r224, %r284;
$L__BB0_63:
	setp.ge.u32 	%p111, %r69, %r117;
	setp.lt.s32 	%p112, %r2, 0;
	or.pred  	%p113, %p111, %p112;
	@%p113 bra 	$L__BB0_65;
	add.s32 	%r226, %r2, %r70;
	mul.wide.u32 	%rd66, %r226, 4;
	add.s64 	%rd67, %rd1, %rd66;
	ld.global.nc.u32 	%r227, [%rd67];
	ld.const.u32 	%r228, [mask+124];
	mad.lo.s32 	%r284, %r228, %r227, %r284;
$L__BB0_65:
	setp.ge.u32 	%p114, %r69, %r117;
	not.pred 	%p115, %p3;
	or.pred  	%p116, %p114, %p115;
	@%p116 bra 	$L__BB0_67;
	add.s32 	%r229, %r14, %r70;
	mul.wide.u32 	%rd68, %r229, 4;
	add.s64 	%rd69, %rd1, %rd68;
	ld.global.nc.u32 	%r230, [%rd69];
	ld.const.u32 	%r231, [mask+128];
	mad.lo.s32 	%r284, %r231, %r230, %r284;
$L__BB0_67:
	setp.ge.u32 	%p117, %r69, %r117;
	not.pred 	%p118, %p4;
	or.pred  	%p119, %p117, %p118;
	@%p119 bra 	$L__BB0_69;
	add.s32 	%r232, %r17, %r70;
	mul.wide.u32 	%rd70, %r232, 4;
	add.s64 	%rd71, %rd1, %rd70;
	ld.global.nc.u32 	%r233, [%rd71];
	ld.const.u32 	%r234, [mask+132];
	mad.lo.s32 	%r284, %r234, %r233, %r284;
$L__BB0_69:
	setp.ge.u32 	%p120, %r69, %r117;
	not.pred 	%p121, %p5;
	or.pred  	%p122, %p120, %p121;
	@%p122 bra 	$L__BB0_71;
	add.s32 	%r235, %r20, %r70;
	mul.wide.u32 	%rd72, %r235, 4;
	add.s64 	%rd73, %rd1, %rd72;
	ld.global.nc.u32 	%r236, [%rd73];
	ld.const.u32 	%r237, [mask+136];
	mad.lo.s32 	%r284, %r237, %r236, %r284;
$L__BB0_71:
	add.s32 	%r85, %r1, 2;
	setp.ge.u32 	%p123, %r85, %r117;
	add.s32 	%r86, %r70, %r117;
	setp.lt.s32 	%p124, %r2, 3;
	setp.ge.s32 	%p125, %r3, %r117;
	or.pred  	%p126, %p124, %p125;
	or.pred  	%p127, %p123, %p126;
	@%p127 bra 	$L__BB0_73;
	add.s32 	%r238, %r3, %r86;
	mul.wide.u32 	%rd74, %r238, 4;
	add.s64 	%rd75, %rd1, %rd74;
	ld.global.nc.u32 	%r239, [%rd75];
	ld.const.u32 	%r240, [mask+140];
	mad.lo.s32 	%r284, %r240, %r239, %r284;
$L__BB0_73:
	setp.ge.u32 	%p128, %r85, %r117;
	setp.lt.s32 	%p129, %r2, 2;
	setp.ge.s32 	%p130, %r7, %r117;
	or.pred  	%p131, %p129, %p130;
	or.pred  	%p132, %p128, %p131;
	@%p132 bra 	$L__BB0_75;
	add.s32 	%r241, %r7, %r86;
	mul.wide.u32 	%rd76, %r241, 4;
	add.s64 	%rd77, %rd1, %rd76;
	ld.global.nc.u32 	%r242, [%rd77];
	ld.const.u32 	%r243, [mask+144];
	mad.lo.s32 	%r284, %r243, %r242, %r284;
$L__BB0_75:
	setp.ge.u32 	%p133, %r85, %r117;
	not.pred 	%p134, %p2;
	or.pred  	%p135, %p133, %p134;
	@%p135 bra 	$L__BB0_77;
	add.s32 	%r244, %r2, %r86;
	add.s32 	%r245, %r244, -1;
	mul.wide.u32 	%rd78, %r245, 4;
	add.s64 	%rd79, %rd1, %rd78;
	ld.global.nc.u32 	%r246, [%rd79];
	ld.const.u32 	%r247, [mask+148];
	mad.lo.s32 	%r284, %r247, %r246, %r284;
$L__BB0_77:
	setp.ge.u32 	%p136, %r85, %r117;
	setp.lt.s32 	%p137, %r2, 0;
	or.pred  	%p138, %p136, %p137;
	@%p138 bra 	$L__BB0_79;
	add.s32 	%r248, %r2, %r86;
	mul.wide.u32 	%rd80, %r248, 4;
	add.s64 	%rd81, %rd1, %rd80;
	ld.global.nc.u32 	%r249, [%rd81];
	ld.const.u32 	%r250, [mask+152];
	mad.lo.s32 	%r284, %r250, %r249, %r284;
$L__BB0_79:
	setp.ge.u32 	%p139, %r85, %r117;
	not.pred 	%p140, %p3;
	or.pred  	%p141, %p139, %p140;
	@%p141 bra 	$L__BB0_81;
	add.s32 	%r251, %r14, %r86;
	mul.wide.u32 	%rd82, %r251, 4;
	add.s64 	%rd83, %rd1, %rd82;
	ld.global.nc.u32 	%r252, [%rd83];
	ld.const.u32 	%r253, [mask+156];
	mad.lo.s32 	%r284, %r253, %r252, %r284;
$L__BB0_81:
	setp.ge.u32 	%p142, %r85, %r117;
	not.pred 	%p143, %p4;
	or.pred  	%p144, %p142, %p143;
	@%p144 bra 	$L__BB0_83;
	add.s32 	%r254, %r17, %r86;
	mul.wide.u32 	%rd84, %r254, 4;
	add.s64 	%rd85, %rd1, %rd84;
	ld.global.nc.u32 	%r255, [%rd85];
	ld.const.u32 	%r256, [mask+160];
	mad.lo.s32 	%r284, %r256, %r255, %r284;
$L__BB0_83:
	setp.ge.u32 	%p145, %r85, %r117;
	not.pred 	%p146, %p5;
	or.pred  	%p147, %p145, %p146;
	@%p147 bra 	$L__BB0_85;
	add.s32 	%r257, %r20, %r86;
	mul.wide.u32 	%rd86, %r257, 4;
	add.s64 	%rd87, %rd1, %rd86;
	ld.global.nc.u32 	%r258, [%rd87];
	ld.const.u32 	%r259, [mask+164];
	mad.lo.s32 	%r284, %r259, %r258, %r284;
$L__BB0_85:
	add.s32 	%r101, %r1, 3;
	setp.ge.u32 	%p148, %r101, %r117;
	add.s32 	%r102, %r86, %r117;
	setp.lt.s32 	%p149, %r2, 3;
	setp.ge.s32 	%p150, %r3, %r117;
	or.pred  	%p151, %p149, %p150;
	or.pred  	%p152, %p148, %p151;
	@%p152 bra 	$L__BB0_87;
	add.s32 	%r260, %r3, %r102;
	mul.wide.u32 	%rd88, %r260, 4;
	add.s64 	%rd89, %rd1, %rd88;
	ld.global.nc.u32 	%r261, [%rd89];
	ld.const.u32 	%r262, [mask+168];
	mad.lo.s32 	%r284, %r262, %r261, %r284;
$L__BB0_87:
	setp.ge.u32 	%p153, %r101, %r117;
	setp.lt.s32 	%p154, %r2, 2;
	setp.ge.s32 	%p155, %r7, %r117;
	or.pred  	%p156, %p154, %p155;
	or.pred  	%p157, %p153, %p156;
	@%p157 bra 	$L__BB0_89;
	add.s32 	%r263, %r7, %r102;
	mul.wide.u32 	%rd90, %r263, 4;
	add.s64 	%rd91, %rd1, %rd90;
	ld.global.nc.u32 	%r264, [%rd91];
	ld.const.u32 	%r265, [mask+172];
	mad.lo.s32 	%r284, %r265, %r264, %r284;
$L__BB0_89:
	setp.ge.u32 	%p158, %r101, %r117;
	not.pred 	%p159, %p2;
	or.pred  	%p160, %p158, %p159;
	@%p160 bra 	$L__BB0_91;
	add.s32 	%r266, %r2, %r102;
	add.s32 	%r267, %r266, -1;
	mul.wide.u32 	%rd92, %r267, 4;
	add.s64 	%rd93, %rd1, %rd92;
	ld.global.nc.u32 	%r268, [%rd93];
	ld.const.u32 	%r269, [mask+176];
	mad.lo.s32 	%r284, %r269, %r268, %r284;
$L__BB0_91:
	setp.ge.u32 	%p161, %r101, %r117;
	setp.lt.s32 	%p162, %r2, 0;
	or.pred  	%p163, %p161, %p162;
	@%p163 bra 	$L__BB0_93;
	add.s32 	%r270, %r2, %r102;
	mul.wide.u32 	%rd94, %r270, 4;
	add.s64 	%rd95, %rd1, %rd94;
	ld.global.nc.u32 	%r271, [%rd95];
	ld.const.u32 	%r272, [mask+180];
	mad.lo.s32 	%r284, %r272, %r271, %r284;
$L__BB0_93:
	setp.ge.u32 	%p164, %r101, %r117;
	not.pred 	%p165, %p3;
	or.pred  	%p166, %p164, %p165;
	@%p166 bra 	$L__BB0_95;
	add.s32 	%r273, %r14, %r102;
	mul.wide.u32 	%rd96, %r273, 4;
	add.s64 	%rd97, %rd1, %rd96;
	ld.global.nc.u32 	%r274, [%rd97];
	ld.const.u32 	%r275, [mask+184];
	mad.lo.s32 	%r284, %r275, %r274, %r284;
$L__BB0_95:
	setp.ge.u32 	%p167, %r101, %r117;
	not.pred 	%p168, %p4;
	or.pred  	%p169, %p167, %p168;
	@%p169 bra 	$L__BB0_97;
	add.s32 	%r276, %r17, %r102;
	mul.wide.u32 	%rd98, %r276, 4;
	add.s64 	%rd99, %rd1, %rd98;
	ld.global.nc.u32 	%r277, [%rd99];
	ld.const.u32 	%r278, [mask+188];
	mad.lo.s32 	%r284, %r278, %r277, %r284;
$L__BB0_97:
	setp.ge.u32 	%p170, %r101, %r117;
	not.pred 	%p171, %p5;
	or.pred  	%p172, %p170, %p171;
	@%p172 bra 	$L__BB0_99;
	add.s32 	%r279, %r20, %r102;
	mul.wide.u32 	%rd100, %r279, 4;
	add.s64 	%rd101, %rd1, %rd100;
	ld.global.nc.u32 	%r280, [%rd101];
	ld.const.u32 	%r281, [mask+192];
	mad.lo.s32 	%r284, %r281, %r280, %r284;
$L__BB0_99:
	add.s32 	%r282, %r54, %r2;
	cvta.to.global.u64 	%rd102, %rd2;
	mul.wide.s32 	%rd103, %r282, 4;
	add.s64 	%rd104, %rd102, %rd103;
	st.global.u32 	[%rd104], %r284;
$L__BB0_100:
	ret;

}
	// .globl	_Z21convolution_2d_sharedPKiPii
.visible .entry _Z21convolution_2d_sharedPKiPii(
	.param .u64 .ptr .align 1 _Z21convolution_2d_sharedPKiPii_param_0,
	.param .u64 .ptr .align 1 _Z21convolution_2d_sharedPKiPii_param_1,
	.param .u32 _Z21convolution_2d_sharedPKiPii_param_2
)
{
	.reg .pred 	%p<16>;
	.reg .b32 	%r<185>;
	.reg .b64 	%rd<20>;
	// demoted variable
	.shared .align 4 .b8 _ZZ21convolution_2d_sharedPKiPiiE4tile[1936];
	ld.param.u64 	%rd3, [_Z21convolution_2d_sharedPKiPii_param_0];
	ld.param.u64 	%rd2, [_Z21convolution_2d_sharedPKiPii_param_1];
	ld.param.u32 	%r7, [_Z21convolution_2d_sharedPKiPii_param_2];
	cvta.to.global.u64 	%rd1, %rd3;
	mov.u32 	%r1, %tid.x;
	mov.u32 	%r2, %tid.y;
	mov.u32 	%r8, %ctaid.y;
	shl.b32 	%r9, %r8, 4;
	add.s32 	%r3, %r9, %r2;
	mov.u32 	%r10, %ctaid.x;
	shl.b32 	%r11, %r10, 4;
	add.s32 	%r4, %r11, %r1;
	max.s32 	%r12, %r3, %r4;
	setp.lt.s32 	%p1, %r12, %r7;
	setp.ge.s32 	%p2, %r12, %r7;
	mov.u32 	%r13, _ZZ21convolution_2d_sharedPKiPiiE4tile;
	mad.lo.s32 	%r14, %r2, 88, %r13;
	shl.b32 	%r15, %r1, 2;
	add.s32 	%r16, %r14, %r15;
	add.s32 	%r5, %r16, 264;
	@%p2 bra 	$L__BB1_2;
	mad.lo.s32 	%r18, %r7, %r3, %r4;
	mul.wide.s32 	%rd4, %r18, 4;
	add.s64 	%rd5, %rd1, %rd4;
	ld.global.nc.u32 	%r19, [%rd5];
	st.shared.u32 	[%r5+12], %r19;
	bra.uni 	$L__BB1_3;
$L__BB1_2:
	mov.b32 	%r17, 0;
	st.shared.u32 	[%r5+12], %r17;
$L__BB1_3:
	setp.gt.u32 	%p3, %r2, 2;
	@%p3 bra 	$L__BB1_7;
	setp.ge.s32 	%p6, %r4, %r7;
	setp.lt.u32 	%p7, %r3, 3;
	or.pred  	%p8, %p7, %p6;
	@%p8 bra 	$L__BB1_6;
	add.s32 	%r25, %r3, -3;
	mad.lo.s32 	%r26, %r7, %r25, %r4;
	mul.wide.s32 	%rd8, %r26, 4;
	add.s64 	%rd9, %rd1, %rd8;
	ld.global.nc.u32 	%r27, [%rd9];
	st.shared.u32 	[%r5+-252], %r27;
	bra.uni 	$L__BB1_11;
$L__BB1_6:
	mov.b32 	%r24, 0;
	st.shared.u32 	[%r5+-252], %r24;
	bra.uni 	$L__BB1_11;
$L__BB1_7:
	setp.lt.u32 	%p4, %r2, 13;
	@%p4 bra 	$L__BB1_11;
	add.s32 	%r6, %r3, 3;
	max.s32 	%r20, %r6, %r4;
	setp.ge.s32 	%p5, %r20, %r7;
	@%p5 bra 	$L__BB1_10;
	mad.lo.s32 	%r22, %r7, %r6, %r4;
	mul.wide.s32 	%rd6, %r22, 4;
	add.s64 	%rd7, %rd1, %rd6;
	ld.global.nc.u32 	%r23, [%rd7];
	st.shared.u32 	[%r5+276], %r23;
	bra.uni 	$L__BB1_11;
$L__BB1_10:
	mov.b32 	%r21, 0;
	st.shared.u32 	[%r5+276], %r21;
$L__BB1_11:
	setp.gt.u32 	%p9, %r1, 2;
	@%p9 bra 	$L__BB1_15;
	setp.ge.s32 	%p12, %r3, %r7;
	setp.lt.s32 	%p13, %r4, 3;
	or.pred  	%p14, %p13, %p12;
	@%p14 bra 	$L__BB1_14;
	mad.lo.s32 	%r34, %r7, %r3, %r4;
	add.s32 	%r35, %r34, -3;
	mul.wide.u32 	%rd15, %r35, 4;
	add.s64 	%rd16, %rd1, %rd15;
	ld.global.nc.u32 	%r36, [%rd16];
	st.shared.u32 	[%r5], %r36;
	bra.uni 	$L__BB1_19;
$L__BB1_14:
	mov.b32 	%r33, 0;
	st.shared.u32 	[%r5], %r33;
	bra.uni 	$L__BB1_19;
$L__BB1_15:
	setp.lt.u32 	%p10, %r1, 13;
	@%p10 bra 	$L__BB1_19;
	add.s32 	%r28, %r4, 3;
	max.s32 	%r29, %r3, %r28;
	setp.ge.s32 	%p11, %r29, %r7;
	@%p11 bra 	$L__BB1_18;
	mul.lo.s32 	%r31, %r7, %r3;
	cvt.s64.s32 	%rd10, %r31;
	cvt.s64.s32 	%rd11, %r4;
	add.s64 	%rd12, %rd10, %rd11;
	shl.b64 	%rd13, %rd12, 2;
	add.s64 	%rd14, %rd1, %rd13;
	ld.global.nc.u32 	%r32, [%rd14+12];
	st.shared.u32 	[%r5+24], %r32;
	bra.uni 	$L__BB1_19;
$L__BB1_18:
	mov.b32 	%r30, 0;
	st.shared.u32 	[%r5+24], %r30;
$L__BB1_19:
	bar.sync 	0;
	not.pred 	%p15, %p1;
	@%p15 bra 	$L__BB1_21;
	ld.shared.u32 	%r37, [%r5+-264];
	ld.const.u32 	%r38, [mask];
	mul.lo.s32 	%r39, %r38, %r37;
	ld.shared.u32 	%r40, [%r5+-260];
	ld.const.u32 	%r41, [mask+4];
	mad.lo.s32 	%r42, %r41, %r40, %r39;
	ld.shared.u32 	%r43, [%r5+-256];
	ld.const.u32 	%r44, [mask+8];
	mad.lo.s32 	%r45, %r44, %r43, %r42;
	ld.shared.u32 	%r46, [%r5+-252];
	ld.const.u32 	%r47, [mask+12];
	mad.lo.s32 	%r48, %r47, %r46, %r45;
	ld.shared.u32 	%r49, [%r5+-248];
	ld.const.u32 	%r50, [mask+16];
	mad.lo.s32 	%r51, %r50, %r49, %r48;
	ld.shared.u32 	%r52, [%r5+-244];
	ld.const.u32 	%r53, [mask+20];
	mad.lo.s32 	%r54, %r53, %r52, %r51;
	ld.shared.u32 	%r55, [%r5+-240];
	ld.const.u32 	%r56, [mask+24];
	mad.lo.s32 	%r57, %r56, %r55, %r54;
	ld.shared.u32 	%r58, [%r5+-176];
	ld.const.u32 	%r59, [mask+28];
	mad.lo.s32 	%r60, %r59, %r58, %r57;
	ld.shared.u32 	%r61, [%r5+-172];
	ld.const.u32 	%r62, [mask+32];
	mad.lo.s32 	%r63, %r62, %r61, %r60;
	ld.shared.u32 	%r64, [%r5+-168];
	ld.const.u32 	%r65, [mask+36];
	mad.lo.s32 	%r66, %r65, %r64, %r63;
	ld.shared.u32 	%r67, [%r5+-164];
	ld.const.u32 	%r68, [mask+40];
	mad.lo.s32 	%r69, %r68, %r67, %r66;
	ld.shared.u32 	%r70, [%r5+-160];
	ld.const.u32 	%r71, [mask+44];
	mad.lo.s32 	%r72, %r71, %r70, %r69;
	ld.shared.u32 	%r73, [%r5+-156];
	ld.const.u32 	%r74, [mask+48];
	mad.lo.s32 	%r75, %r74, %r73, %r72;
	ld.shared.u32 	%r76, [%r5+-152];
	ld.const.u32 	%r77, [mask+52];
	mad.lo.s32 	%r78, %r77, %r76, %r75;
	ld.shared.u32 	%r79, [%r5+-88];
	ld.const.u32 	%r80, [mask+56];
	mad.lo.s32 	%r81, %r80, %r79, %r78;
	ld.shared.u32 	%r82, [%r5+-84];
	ld.const.u32 	%r83, [mask+60];
	mad.lo.s32 	%r84, %r83, %r82, %r81;
	ld.shared.u32 	%r85, [%r5+-80];
	ld.const.u32 	%r86, [mask+64];
	mad.lo.s32 	%r87, %r86, %r85, %r84;
	ld.shared.u32 	%r88, [%r5+-76];
	ld.const.u32 	%r89, [mask+68];
	mad.lo.s32 	%r90, %r89, %r88, %r87;
	ld.shared.u32 	%r91, [%r5+-72];
	ld.const.u32 	%r92, [mask+72];
	mad.lo.s32 	%r93, %r92, %r91, %r90;
	ld.shared.u32 	%r94, [%r5+-68];
	ld.const.u32 	%r95, [mask+76];
	mad.lo.s32 	%r96, %r95, %r94, %r93;
	ld.shared.u32 	%r97, [%r5+-64];
	ld.const.u32 	%r98, [mask+80];
	mad.lo.s32 	%r99, %r98, %r97, %r96;
	ld.shared.u32 	%r100, [%r5];
	ld.const.u32 	%r101, [mask+84];
	mad.lo.s32 	%r102, %r101, %r100, %r99;
	ld.shared.u32 	%r103, [%r5+4];
	ld.const.u32 	%r104, [mask+88];
	mad.lo.s32 	%r105, %r104, %r103, %r102;
	ld.shared.u32 	%r106, [%r5+8];
	ld.const.u32 	%r107, [mask+92];
	mad.lo.s32 	%r108, %r107, %r106, %r105;
	ld.shared.u32 	%r109, [%r5+12];
	ld.const.u32 	%r110, [mask+96];
	mad.lo.s32 	%r111, %r110, %r109, %r108;
	ld.shared.u32 	%r112, [%r5+16];
	ld.const.u32 	%r113, [mask+100];
	mad.lo.s32 	%r114, %r113, %r112, %r111;
	ld.shared.u32 	%r115, [%r5+20];
	ld.const.u32 	%r116, [mask+104];
	mad.lo.s32 	%r117, %r116, %r115, %r114;
	ld.shared.u32 	%r118, [%r5+24];
	ld.const.u32 	%r119, [mask+108];
	mad.lo.s32 	%r120, %r119, %r118, %r117;
	ld.shared.u32 	%r121, [%r5+88];
	ld.const.u32 	%r122, [mask+112];
	mad.lo.s32 	%r123, %r122, %r121, %r120;
	ld.shared.u32 	%r124, [%r5+92];
	ld.const.u32 	%r125, [mask+116];
	mad.lo.s32 	%r126, %r125, %r124, %r123;
	ld.shared.u32 	%r127, [%r5+96];
	ld.const.u32 	%r128, [mask+120];
	mad.lo.s32 	%r129, %r128, %r127, %r126;
	ld.shared.u32 	%r130, [%r5+100];
	ld.const.u32 	%r131, [mask+124];
	mad.lo.s32 	%r132, %r131, %r130, %r129;
	ld.shared.u32 	%r133, [%r5+104];
	ld.const.u32 	%r134, [mask+128];
	mad.lo.s32 	%r135, %r134, %r133, %r132;
	ld.shared.u32 	%r136, [%r5+108];
	ld.const.u32 	%r137, [mask+132];
	mad.lo.s32 	%r138, %r137, %r136, %r135;
	ld.shared.u32 	%r139, [%r5+112];
	ld.const.u32 	%r140, [mask+136];
	mad.lo.s32 	%r141, %r140, %r139, %r138;
	ld.shared.u32 	%r142, [%r5+176];
	ld.const.u32 	%r143, [mask+140];
	mad.lo.s32 	%r144, %r143, %r142, %r141;
	ld.shared.u32 	%r145, [%r5+180];
	ld.const.u32 	%r146, [mask+144];
	mad.lo.s32 	%r147, %r146, %r145, %r144;
	ld.shared.u32 	%r148, [%r5+184];
	ld.const.u32 	%r149, [mask+148];
	mad.lo.s32 	%r150, %r149, %r148, %r147;
	ld.shared.u32 	%r151, [%r5+188];
	ld.const.u32 	%r152, [mask+152];
	mad.lo.s32 	%r153, %r152, %r151, %r150;
	ld.shared.u32 	%r154, [%r5+192];
	ld.const.u32 	%r155, [mask+156];
	mad.lo.s32 	%r156, %r155, %r154, %r153;
	ld.shared.u32 	%r157, [%r5+196];
	ld.const.u32 	%r158, [mask+160];
	mad.lo.s32 	%r159, %r158, %r157, %r156;
	ld.shared.u32 	%r160, [%r5+200];
	ld.const.u32 	%r161, [mask+164];
	mad.lo.s32 	%r162, %r161, %r160, %r159;
	ld.shared.u32 	%r163, [%r5+264];
	ld.const.u32 	%r164, [mask+168];
	mad.lo.s32 	%r165, %r164, %r163, %r162;
	ld.shared.u32 	%r166, [%r5+268];
	ld.const.u32 	%r167, [mask+172];
	mad.lo.s32 	%r168, %r167, %r166, %r165;
	ld.shared.u32 	%r169, [%r5+272];
	ld.const.u32 	%r170, [mask+176];
	mad.lo.s32 	%r171, %r170, %r169, %r168;
	ld.shared.u32 	%r172, [%r5+276];
	ld.const.u32 	%r173, [mask+180];
	mad.lo.s32 	%r174, %r173, %r172, %r171;
	ld.shared.u32 	%r175, [%r5+280];
	ld.const.u32 	%r176, [mask+184];
	mad.lo.s32 	%r177, %r176, %r175, %r174;
	ld.shared.u32 	%r178, [%r5+284];
	ld.const.u32 	%r179, [mask+188];
	mad.lo.s32 	%r180, %r179, %r178, %r177;
	ld.shared.u32 	%r181, [%r5+288];
	ld.const.u32 	%r182, [mask+192];
	mad.lo.s32 	%r183, %r182, %r181, %r180;
	mad.lo.s32 	%r184, %r7, %r3, %r4;
	cvta.to.global.u64 	%rd17, %rd2;
	mul.wide.s32 	%rd18, %r184, 4;
	add.s64 	%rd19, %rd17, %rd18;
	st.global.u32 	[%rd19], %r183;
$L__BB1_21:
	ret;

}


// ===== COMPILED SASS (sm_100) =====

	.target	sm_100

	.elftype	@"ET_EXEC"


//--------------------- .note.nv.tkinfo           --------------------------
	.section	.note.nv.tkinfo,"",@"SHT_NOTE"
	.sectionflags	@"SHF_NOTE_NV_TKINFO"
	.tkinfo
        /*0018*/ 	.word	0x00000002
        /*0030*/ 	.string	""
        /*0030*/ 	.string	"ptxas"
        /*0030*/ 	.string	"Cuda compilation tools, release 13.0, V13.0.88"
        /*0030*/ 	.string	"Build cuda_13.0.r13.0/compiler.36424714_0"
        /*0030*/ 	.string	"-arch sm_100 -m 64 "



//--------------------- .note.nv.cuinfo           --------------------------
	.section	.note.nv.cuinfo,"",@"SHT_NOTE"
	.sectionflags	@"SHF_NOTE_NV_CUINFO"
        /*0018*/ 	.short	0x0002
        /*001a*/ 	.short	0x0064
        /*001c*/ 	.short	0x0082
	.zero		2


//--------------------- .nv.info                  --------------------------
	.section	.nv.info,"",@"SHT_CUDA_INFO"
	.align	4


	//----- nvinfo : EIATTR_REGCOUNT
	.align		4
        /*0000*/ 	.byte	0x04, 0x2f
        /*0002*/ 	.short	(.L_2 - .L_1)
	.align		4
.L_1:
        /*0004*/ 	.word	index@(_Z23convolution_2d_improvedPKiPii)
        /*0008*/ 	.word	0x00000020


	//----- nvinfo : EIATTR_FRAME_SIZE
	.align		4
.L_2:
        /*000c*/ 	.byte	0x04, 0x11
        /*000e*/ 	.short	(.L_4 - .L_3)
	.align		4
.L_3:
        /*0010*/ 	.word	index@(_Z23convolution_2d_improvedPKiPii)
        /*0014*/ 	.word	0x00000000


	//----- nvinfo : EIATTR_REGCOUNT
	.align		4
.L_4:
        /*0018*/ 	.byte	0x04, 0x2f
        /*001a*/ 	.short	(.L_6 - .L_5)
	.align		4
.L_5:
        /*001c*/ 	.word	index@(_Z21convolution_2d_sharedPKiPii)
        /*0020*/ 	.word	0x00000017


	//----- nvinfo : EIATTR_FRAME_SIZE
	.align		4
.L_6:
        /*0024*/ 	.byte	0x04, 0x11
        /*0026*/ 	.short	(.L_8 - .L_7)
	.align		4
.L_7:
        /*0028*/ 	.word	index@(_Z21convolution_2d_sharedPKiPii)
        /*002c*/ 	.word	0x00000000


	//----- nvinfo : EIATTR_MIN_STACK_SIZE
	.align		4
.L_8:
        /*0030*/ 	.byte	0x04, 0x12
        /*0032*/ 	.short	(.L_10 - .L_9)
	.align		4
.L_9:
        /*0034*/ 	.word	index@(_Z21convolution_2d_sharedPKiPii)
        /*0038*/ 	.word	0x00000000


	//----- nvinfo : EIATTR_MIN_STACK_SIZE
	.align		4
.L_10:
        /*003c*/ 	.byte	0x04, 0x12
        /*003e*/ 	.short	(.L_12 - .L_11)
	.align		4
.L_11:
        /*0040*/ 	.word	index@(_Z23convolution_2d_improvedPKiPii)
        /*0044*/ 	.word	0x00000000
.L_12:


//--------------------- .nv.compat                --------------------------
	.section	.nv.compat,"",@"SHT_CUDA_COMPAT_INFO"
	.align	4
        /*0000*/ 	.byte	0x02, 0x09, 0x00, 0x00, 0x02, 0x02, 0x01, 0x00, 0x02, 0x05, 0x05, 0x00, 0x03, 0x07, 0x01, 0x01
        /*0010*/ 	.byte	0x02, 0x03, 0x00, 0x00, 0x02, 0x06, 0x01, 0x00, 0x04, 0x0b, 0x08, 0x00, 0x09, 0x00, 0x00, 0x00
        /*0020*/ 	.byte	0x00, 0x00, 0x00, 0x00


//--------------------- .nv.info._Z21convolution_2d_sharedPKiPii --------------------------
	.section	.nv.info._Z21convolution_2d_sharedPKiPii,"",@"SHT_CUDA_INFO"
	.sectionflags	@""
	.align	4


	//----- nvinfo : EIATTR_CUDA_API_VERSION
	.align		4
        /*0000*/ 	.byte	0x04, 0x37
        /*0002*/ 	.short	(.L_14 - .L_13)
.L_13:
        /*0004*/ 	.word	0x00000082


	//----- nvinfo : EIATTR_KPARAM_INFO
	.align		4
.L_14:
        /*0008*/ 	.byte	0x04, 0x17
        /*000a*/ 	.short	(.L_16 - .L_15)
.L_15:
        /*000c*/ 	.word	0x00000000
        /*0010*/ 	.short	0x0002
        /*0012*/ 	.short	0x0010
        /*0014*/ 	.byte	0x00, 0xf0, 0x11, 0x00


	//----- nvinfo : EIATTR_KPARAM_INFO
	.align		4
.L_16:
        /*0018*/ 	.byte	0x04, 0x17
        /*001a*/ 	.short	(.L_18 - .L_17)
.L_17:
        /*001c*/ 	.word	0x00000000
        /*0020*/ 	.short	0x0001
        /*0022*/ 	.short	0x0008
        /*0024*/ 	.byte	0x00, 0xf5, 0x21, 0x00


	//----- nvinfo : EIATTR_KPARAM_INFO
	.align		4
.L_18:
        /*0028*/ 	.byte	0x04, 0x17
        /*002a*/ 	.short	(.L_20 - .L_19)
.L_19:
        /*002c*/ 	.word	0x00000000
        /*0030*/ 	.short	0x0000
        /*0032*/ 	.short	0x0000
        /*0034*/ 	.byte	0x00, 0xf5, 0x21, 0x00


	//----- nvinfo : EIATTR_SPARSE_MMA_MASK
	.align		4
.L_20:
        /*0038*/ 	.byte	0x03, 0x50
        /*003a*/ 	.short	0x0000


	//----- nvinfo : EIATTR_MAXREG_COUNT
	.align		4
        /*003c*/ 	.byte	0x03, 0x1b
        /*003e*/ 	.short	0x00ff


	//----- nvinfo : EIATTR_NUM_BARRIERS
	.align		4
        /*0040*/ 	.byte	0x02, 0x4c
        /*0042*/ 	.byte	0x01
	.zero		1


	//----- nvinfo : EIATTR_MERCURY_ISA_VERSION
	.align		4
        /*0044*/ 	.byte	0x03, 0x5f
        /*0046*/ 	.short	0x0101


	//----- nvinfo : EIATTR_VRC_CTA_INIT_COUNT
	.align		4
        /*0048*/ 	.byte	0x02, 0x4a
	.zero		1
	.zero		1


	//----- nvinfo : EIATTR_EXIT_INSTR_OFFSETS
	.align		4
        /*004c*/ 	.byte	0x04, 0x1c
        /*004e*/ 	.short	(.L_22 - .L_21)


	//   ....[0]....
.L_21:
        /*0050*/ 	.word	0x00000550


	//   ....[1]....
        /*0054*/ 	.word	0x00000c90


	//----- nvinfo : EIATTR_CRS_STACK_SIZE
	.align		4
.L_22:
        /*0058*/ 	.byte	0x04, 0x1e
        /*005a*/ 	.short	(.L_24 - .L_23)
.L_23:
        /*005c*/ 	.word	0x00000000


	//----- nvinfo : EIATTR_CBANK_PARAM_SIZE
	.align		4
.L_24:
        /*0060*/ 	.byte	0x03, 0x19
        /*0062*/ 	.short	0x0014


	//----- nvinfo : EIATTR_PARAM_CBANK
	.align		4
        /*0064*/ 	.byte	0x04, 0x0a
        /*0066*/ 	.short	(.L_26 - .L_25)
	.align		4
.L_25:
        /*0068*/ 	.word	index@(.nv.constant0._Z21convolution_2d_sharedPKiPii)
        /*006c*/ 	.short	0x0380
        /*006e*/ 	.short	0x0014


	//----- nvinfo : EIATTR_SW_WAR
	.align		4
.L_26:
        /*0070*/ 	.byte	0x04, 0x36
        /*0072*/ 	.short	(.L_28 - .L_27)
.L_27:
        /*0074*/ 	.word	0x00000008
.L_28:


//--------------------- .nv.info._Z23convolution_2d_improvedPKiPii --------------------------
	.section	.nv.info._Z23convolution_2d_improvedPKiPii,"",@"SHT_CUDA_INFO"
	.sectionflags	@""
	.align	4


	//----- nvinfo : EIATTR_CUDA_API_VERSION
	.align		4
        /*0000*/ 	.byte	0x04, 0x37
        /*0002*/ 	.short	(.L_30 - .L_29)
.L_29:
        /*0004*/ 	.word	0x00000082


	//----- nvinfo : EIATTR_KPARAM_INFO
	.align		4
.L_30:
        /*0008*/ 	.byte	0x04, 0x17
        /*000a*/ 	.short	(.L_32 - .L_31)
.L_31:
        /*000c*/ 	.word	0x00000000
        /*0010*/ 	.short	0x0002
        /*0012*/ 	.short	0x0010
        /*0014*/ 	.byte	0x00, 0xf0, 0x11, 0x00


	//----- nvinfo : EIATTR_KPARAM_INFO
	.align		4
.L_32:
        /*0018*/ 	.byte	0x04, 0x17
        /*001a*/ 	.short	(.L_34 - .L_33)
.L_33:
        /*001c*/ 	.word	0x00000000
        /*0020*/ 	.short	0x0001
        /*0022*/ 	.short	0x0008
        /*0024*/ 	.byte	0x00, 0xf5, 0x21, 0x00


	//----- nvinfo : EIATTR_KPARAM_INFO
	.align		4
.L_34:
        /*0028*/ 	.byte	0x04, 0x17
        /*002a*/ 	.short	(.L_36 - .L_35)
.L_35:
        /*002c*/ 	.word	0x00000000
        /*0030*/ 	.short	0x0000
        /*0032*/ 	.short	0x0000
        /*0034*/ 	.byte	0x00, 0xf5, 0x21, 0x00


	//----- nvinfo : EIATTR_SPARSE_MMA_MASK
	.align		4
.L_36:
        /*0038*/ 	.byte	0x03, 0x50
        /*003a*/ 	.short	0x0000


	//----- nvinfo : EIATTR_MAXREG_COUNT
	.align		4
        /*003c*/ 	.byte	0x03, 0x1b
        /*003e*/ 	.short	0x00ff


	//----- nvinfo : EIATTR_MERCURY_ISA_VERSION
	.align		4
        /*0040*/ 	.byte	0x03, 0x5f
        /*0042*/ 	.short	0x0101


	//----- nvinfo : EIATTR_VRC_CTA_INIT_COUNT
	.align		4
        /*0044*/ 	.byte	0x02, 0x4a
	.zero		1
	.zero		1


	//----- nvinfo : EIATTR_EXIT_INSTR_OFFSETS
	.align		4
        /*0048*/ 	.byte	0x04, 0x1c
        /*004a*/ 	.short	(.L_38 - .L_37)


	//   ....[0]....
.L_37:
        /*004c*/ 	.word	0x000000c0


	//   ....[1]....
        /*0050*/ 	.word	0x00001960


	//----- nvinfo : EIATTR_CBANK_PARAM_SIZE
	.align		4
.L_38:
        /*0054*/ 	.byte	0x03, 0x19
        /*0056*/ 	.short	0x0014


	//----- nvinfo : EIATTR_PARAM_CBANK
	.align		4
        /*0058*/ 	.byte	0x04, 0x0a
        /*005a*/ 	.short	(.L_40 - .L_39)
	.align		4
.L_39:
        /*005c*/ 	.word	index@(.nv.constant0._Z23convolution_2d_improvedPKiPii)
        /*0060*/ 	.short	0x0380
        /*0062*/ 	.short	0x0014


	//----- nvinfo : EIATTR_SW_WAR
	.align		4
.L_40:
        /*0064*/ 	.byte	0x04, 0x36
        /*0066*/ 	.short	(.L_42 - .L_41)
.L_41:
        /*0068*/ 	.word	0x00000008
.L_42:


//--------------------- .nv.callgraph             --------------------------
	.section	.nv.callgraph,"",@"SHT_CUDA_CALLGRAPH"
	.align	4
	.sectionentsize	8
	.align		4
        /*0000*/ 	.word	0x00000000
	.align		4
        /*0004*/ 	.word	0xffffffff
	.align		4
        /*0008*/ 	.word	0x00000000
	.align		4
        /*000c*/ 	.word	0xfffffffe
	.align		4
        /*0010*/ 	.word	0x00000000
	.align		4
        /*0014*/ 	.word	0xfffffffd
	.align		4
        /*0018*/ 	.word	0x00000000
	.align		4
        /*001c*/ 	.word	0xfffffffc


//--------------------- .nv.constant3             --------------------------
	.section	.nv.constant3,"a",@progbits
	.align	4
.nv.constant3:
	.type		mask,@object
	.size		mask,(.L_0 - mask)
mask:
	.zero		196
.L_0:


//--------------------- .text._Z21convolution_2d_sharedPKiPii --------------------------
	.section	.text._Z21convolution_2d_sharedPKiPii,"ax",@progbits
	.align	128
        .global         _Z21convolution_2d_sharedPKiPii
        .type           _Z21convolution_2d_sharedPKiPii,@function
        .size           _Z21convolution_2d_sharedPKiPii,(.L_x_12 - _Z21convolution_2d_sharedPKiPii)
        .other          _Z21convolution_2d_sharedPKiPii,@"STO_CUDA_ENTRY STV_DEFAULT"
_Z21convolution_2d_sharedPKiPii:
.text._Z21convolution_2d_sharedPKiPii:
[----:B------:R-:W-:Y:S01]  /*0000*/  LDC R1, c[0x0][0x37c] ;  /* 0x0000df00ff017b82 */ /* 0x000fe20000000800 */
[----:B------:R-:W0:Y:S01]  /*0010*/  S2R R9, SR_TID.Y ;  /* 0x0000000000097919 */ /* 0x000e220000002200 */
[----:B------:R-:W1:Y:S01]  /*0020*/  LDCU UR6, c[0x0][0x390] ;  /* 0x00007200ff0677ac */ /* 0x000e620008000800 */
[----:B------:R-:W0:Y:S01]  /*0030*/  S2R R0, SR_CTAID.Y ;  /* 0x0000000000007919 */ /* 0x000e220000002600 */
[----:B------:R-:W2:Y:S01]  /*0040*/  LDCU.64 UR4, c[0x0][0x358] ;  /* 0x00006b00ff0477ac */ /* 0x000ea20008000a00 */
[----:B------:R-:W3:Y:S01]  /*0050*/  S2R R4, SR_TID.X ;  /* 0x0000000000047919 */ /* 0x000ee20000002100 */
[----:B------:R-:W3:Y:S01]  /*0060*/  S2R R5, SR_CTAID.X ;  /* 0x0000000000057919 */ /* 0x000ee20000002500 */
[----:B0-----:R-:W-:Y:S02]  /*0070*/  LEA R3, R0, R9, 0x4 ;  /* 0x0000000900037211 */ /* 0x001fe400078e20ff */
[----:B---3--:R-:W-:-:S04]  /*0080*/  LEA R2, R5, R4, 0x4 ;  /* 0x0000000405027211 */ /* 0x008fc800078e20ff */
[----:B------:R-:W-:-:S04]  /*0090*/  VIMNMX R8, PT, PT, R3, R2, !PT ;  /* 0x0000000203087248 */ /* 0x000fc80007fe0100 */
[----:B-1----:R-:W-:-:S13]  /*00a0*/  ISETP.GE.AND P0, PT, R8, UR6, PT ;  /* 0x0000000608007c0c */ /* 0x002fda000bf06270 */
[----:B------:R-:W0:Y:S01]  /*00b0*/  @!P0 LDC.64 R6, c[0x0][0x380] ;  /* 0x0000e000ff068b82 */ /* 0x000e220000000a00 */
[----:B------:R-:W-:-:S04]  /*00c0*/  @!P0 IMAD R5, R3, UR6, R2 ;  /* 0x0000000603058c24 */ /* 0x000fc8000f8e0202 */
[----:B0-----:R-:W-:-:S06]  /*00d0*/  @!P0 IMAD.WIDE R6, R5, 0x4, R6 ;  /* 0x0000000405068825 */ /* 0x001fcc00078e0206 */
[----:B--2---:R-:W2:Y:S01]  /*00e0*/  @!P0 LDG.E.CONSTANT R7, desc[UR4][R6.64] ;  /* 0x0000000406078981 */ /* 0x004ea2000c1e9900 */
[----:B------:R-:W-:Y:S01]  /*00f0*/  MOV R0, 0x400 ;  /* 0x0000040000007802 */ /* 0x000fe20000000f00 */
[----:B------:R-:W-:Y:S01]  /*0100*/  BSSY.RECONVERGENT B0, `(.L_x_0) ;  /* 0x0000023000007945 */ /* 0x000fe20003800200 */
[----:B------:R-:W-:Y:S01]  /*0110*/  ISETP.GE.AND P1, PT, R8, UR6, PT ;  /* 0x0000000608007c0c */ /* 0x000fe2000bf26270 */
[----:B------:R-:W0:Y:S02]  /*0120*/  S2R R5, SR_CgaCtaId ;  /* 0x0000000000057919 */ /* 0x000e240000008800 */
[----:B0-----:R-:W-:-:S05]  /*0130*/  LEA R0, R5, R0, 0x18 ;  /* 0x0000000005007211 */ /* 0x001fca00078ec0ff */
[----:B------:R-:W-:-:S05]  /*0140*/  IMAD R5, R9, 0x58, R0 ;  /* 0x0000005809057824 */ /* 0x000fca00078e0200 */
[----:B------:R-:W-:-:S05]  /*0150*/  LEA R0, R4, R5, 0x2 ;  /* 0x0000000504007211 */ /* 0x000fca00078e10ff */
[----:B--2---:R0:W-:Y:S04]  /*0160*/  @!P0 STS [R0+0x114], R7 ;  /* 0x0001140700008388 */ /* 0x0041e80000000800 */
[----:B------:R0:W-:Y:S01]  /*0170*/  @P0 STS [R0+0x114], RZ ;  /* 0x000114ff00000388 */ /* 0x0001e20000000800 */
[----:B------:R-:W-:-:S13]  /*0180*/  ISETP.GT.U32.AND P0, PT, R9, 0x2, PT ;  /* 0x000000020900780c */ /* 0x000fda0003f04070 */
[----:B0-----:R-:W-:Y:S05]  /*0190*/  @P0 BRA `(.L_x_1) ;  /* 0x0000000000300947 */ /* 0x001fea0003800000 */
[----:B------:R-:W-:-:S04]  /*01a0*/  ISETP.GE.AND P0, PT, R2, UR6, PT ;  /* 0x0000000602007c0c */ /* 0x000fc8000bf06270 */
[----:B------:R-:W-:-:S13]  /*01b0*/  ISETP.LT.U32.OR P0, PT, R3, 0x3, P0 ;  /* 0x000000030300780c */ /* 0x000fda0000701470 */
[----:B------:R-:W-:Y:S05]  /*01c0*/  @P0 BRA `(.L_x_2) ;  /* 0x00000000001c0947 */ /* 0x000fea0003800000 */
[----:B------:R-:W0:Y:S01]  /*01d0*/  LDC.64 R6, c[0x0][0x380] ;  /* 0x0000e000ff067b82 */ /* 0x000e220000000a00 */
[----:B------:R-:W-:-:S05]  /*01e0*/  IADD3 R5, PT, PT, R3, -0x3, RZ ;  /* 0xfffffffd03057810 */ /* 0x000fca0007ffe0ff */
[----:B------:R-:W-:-:S04]  /*01f0*/  IMAD R5, R5, UR6, R2 ;  /* 0x0000000605057c24 */ /* 0x000fc8000f8e0202 */
[----:B0-----:R-:W-:-:S06]  /*0200*/  IMAD.WIDE R6, R5, 0x4, R6 ;  /* 0x0000000405067825 */ /* 0x001fcc00078e0206 */
[----:B------:R-:W2:Y:S04]  /*0210*/  LDG.E.CONSTANT R7, desc[UR4][R6.64] ;  /* 0x0000000406077981 */ /* 0x000ea8000c1e9900 */
[----:B--2---:R0:W-:Y:S01]  /*0220*/  STS [R0+0xc], R7 ;  /* 0x00000c0700007388 */ /* 0x0041e20000000800 */
[----:B------:R-:W-:Y:S05]  /*0230*/  BRA `(.L_x_3) ;  /* 0x00000000003c7947 */ /* 0x000fea0003800000 */
.L_x_2:
[----:B------:R1:W-:Y:S01]  /*0240*/  STS [R0+0xc], RZ ;  /* 0x00000cff00007388 */ /* 0x0003e20000000800 */
[----:B------:R-:W-:Y:S05]  /*0250*/  BRA `(.L_x_3) ;  /* 0x0000000000347947 */ /* 0x000fea0003800000 */
.L_x_1:
[----:B------:R-:W-:-:S13]  /*0260*/  ISETP.GE.U32.AND P0, PT, R9, 0xd, PT ;  /* 0x0000000d0900780c */ /* 0x000fda0003f06070 */
[----:B------:R-:W-:Y:S05]  /*0270*/  @!P0 BRA `(.L_x_3) ;  /* 0x00000000002c8947 */ /* 0x000fea0003800000 */
[----:B------:R-:W-:-:S04]  /*0280*/  IADD3 R5, PT, PT, R3, 0x3, RZ ;  /* 0x0000000303057810 */ /* 0x000fc80007ffe0ff */
[----:B------:R-:W-:-:S04]  /*0290*/  VIMNMX R6, PT, PT, R2, R5, !PT ;  /* 0x0000000502067248 */ /* 0x000fc80007fe0100 */
[----:B------:R-:W-:-:S13]  /*02a0*/  ISETP.GE.AND P0, PT, R6, UR6, PT ;  /* 0x0000000606007c0c */ /* 0x000fda000bf06270 */
[----:B------:R-:W-:Y:S05]  /*02b0*/  @P0 BRA `(.L_x_4) ;  /* 0x0000000000180947 */ /* 0x000fea0003800000 */
[----:B------:R-:W0:Y:S01]  /*02c0*/  LDC.64 R6, c[0x0][0x380] ;  /* 0x0000e000ff067b82 */ /* 0x000e220000000a00 */
[----:B------:R-:W-:-:S04]  /*02d0*/  IMAD R5, R5, UR6, R2 ;  /* 0x0000000605057c24 */ /* 0x000fc8000f8e0202 */
[----:B0-----:R-:W-:-:S06]  /*02e0*/  IMAD.WIDE R6, R5, 0x4, R6 ;  /* 0x0000000405067825 */ /* 0x001fcc00078e0206 */
[----:B------:R-:W2:Y:S04]  /*02f0*/  LDG.E.CONSTANT R7, desc[UR4][R6.64] ;  /* 0x0000000406077981 */ /* 0x000ea8000c1e9900 */
[----:B--2---:R2:W-:Y:S01]  /*0300*/  STS [R0+0x21c], R7 ;  /* 0x00021c0700007388 */ /* 0x0045e20000000800 */
[----:B------:R-:W-:Y:S05]  /*0310*/  BRA `(.L_x_3) ;  /* 0x0000000000047947 */ /* 0x000fea0003800000 */
.L_x_4:
[----:B------:R3:W-:Y:S02]  /*0320*/  STS [R0+0x21c], RZ ;  /* 0x00021cff00007388 */ /* 0x0007e40000000800 */
.L_x_3:
[----:B------:R-:W-:Y:S05]  /*0330*/  BSYNC.RECONVERGENT B0 ;  /* 0x0000000000007941 */ /* 0x000fea0003800200 */
.L_x_0:
[----:B------:R-:W-:Y:S01]  /*0340*/  ISETP.GT.U32.AND P0, PT, R4, 0x2, PT ;  /* 0x000000020400780c */ /* 0x000fe20003f04070 */
[----:B------:R-:W-:-:S12]  /*0350*/  BSSY.RECONVERGENT B0, `(.L_x_5) ;  /* 0x000001e000007945 */ /* 0x000fd80003800200 */
[----:B------:R-:W-:Y:S05]  /*0360*/  @P0 BRA `(.L_x_6) ;  /* 0x0000000000300947 */ /* 0x000fea0003800000 */
[----:B------:R-:W-:-:S04]  /*0370*/  ISETP.GE.AND P0, PT, R3, UR6, PT ;  /* 0x0000000603007c0c */ /* 0x000fc8000bf06270 */
[----:B------:R-:W-:-:S13]  /*0380*/  ISETP.LT.OR P0, PT, R2, 0x3, P0 ;  /* 0x000000030200780c */ /* 0x000fda0000701670 */
[----:B------:R-:W-:Y:S05]  /*0390*/  @P0 BRA `(.L_x_7) ;  /* 0x00000000001c0947 */ /* 0x000fea0003800000 */
[----:B------:R-:W4:Y:S01]  /*03a0*/  LDC.64 R4, c[0x0][0x380] ;  /* 0x0000e000ff047b82 */ /* 0x000f220000000a00 */
[----:B0-2---:R-:W-:-:S05]  /*03b0*/  IMAD R7, R3, UR6, R2 ;  /* 0x0000000603077c24 */ /* 0x005fca000f8e0202 */
[----:B------:R-:W-:-:S05]  /*03c0*/  IADD3 R7, PT, PT, R7, -0x3, RZ ;  /* 0xfffffffd07077810 */ /* 0x000fca0007ffe0ff */
[----:B----4-:R-:W-:-:S06]  /*03d0*/  IMAD.WIDE.U32 R4, R7, 0x4, R4 ;  /* 0x0000000407047825 */ /* 0x010fcc00078e0004 */
[----:B------:R-:W2:Y:S04]  /*03e0*/  LDG.E.CONSTANT R5, desc[UR4][R4.64] ;  /* 0x0000000404057981 */ /* 0x000ea8000c1e9900 */
[----:B--2---:R0:W-:Y:S01]  /*03f0*/  STS [R0+0x108], R5 ;  /* 0x0001080500007388 */ /* 0x0041e20000000800 */
[----:B------:R-:W-:Y:S05]  /*0400*/  BRA `(.L_x_8) ;  /* 0x0000000000487947 */ /* 0x000fea0003800000 */
.L_x_7:
[----:B------:R4:W-:Y:S01]  /*0410*/  STS [R0+0x108], RZ ;  /* 0x000108ff00007388 */ /* 0x0009e20000000800 */
[----:B------:R-:W-:Y:S05]  /*0420*/  BRA `(.L_x_8) ;  /* 0x0000000000407947 */ /* 0x000fea0003800000 */
.L_x_6:
[----:B------:R-:W-:-:S13]  /*0430*/  ISETP.GE.U32.AND P0, PT, R4, 0xd, PT ;  /* 0x0000000d0400780c */ /* 0x000fda0003f06070 */
[----:B------:R-:W-:Y:S05]  /*0440*/  @!P0 BRA `(.L_x_8) ;  /* 0x0000000000388947 */ /* 0x000fea0003800000 */
[----:B------:R-:W-:-:S04]  /*0450*/  VIADDMNMX R4, R2, 0x3, R3, !PT ;  /* 0x0000000302047846 */ /* 0x000fc80007800103 */
[----:B------:R-:W-:-:S13]  /*0460*/  ISETP.GE.AND P0, PT, R4, UR6, PT ;  /* 0x0000000604007c0c */ /* 0x000fda000bf06270 */
[----:B------:R-:W-:Y:S05]  /*0470*/  @P0 BRA `(.L_x_9) ;  /* 0x0000000000280947 */ /* 0x000fea0003800000 */
[----:B------:R-:W4:Y:S01]  /*0480*/  LDCU.64 UR8, c[0x0][0x380] ;  /* 0x00007000ff0877ac */ /* 0x000f220008000a00 */
[----:B------:R-:W-:Y:S01]  /*0490*/  IMAD R5, R3, UR6, RZ ;  /* 0x0000000603057c24 */ /* 0x000fe2000f8e02ff */
[----:B------:R-:W-:-:S04]  /*04a0*/  SHF.R.S32.HI R4, RZ, 0x1f, R2 ;  /* 0x0000001fff047819 */ /* 0x000fc80000011402 */
[----:B------:R-:W-:-:S04]  /*04b0*/  IADD3 R6, P0, PT, R2, R5, RZ ;  /* 0x0000000502067210 */ /* 0x000fc80007f1e0ff */
[----:B------:R-:W-:Y:S02]  /*04c0*/  LEA.HI.X.SX32 R5, R5, R4, 0x1, P0 ;  /* 0x0000000405057211 */ /* 0x000fe400000f0eff */
[----:B----4-:R-:W-:-:S04]  /*04d0*/  LEA R4, P0, R6, UR8, 0x2 ;  /* 0x0000000806047c11 */ /* 0x010fc8000f8010ff */
[----:B------:R-:W-:-:S06]  /*04e0*/  LEA.HI.X R5, R6, UR9, R5, 0x2, P0 ;  /* 0x0000000906057c11 */ /* 0x000fcc00080f1405 */
[----:B------:R-:W4:Y:S04]  /*04f0*/  LDG.E.CONSTANT R5, desc[UR4][R4.64+0xc] ;  /* 0x00000c0404057981 */ /* 0x000f28000c1e9900 */
[----:B----4-:R4:W-:Y:S01]  /*0500*/  STS [R0+0x120], R5 ;  /* 0x0001200500007388 */ /* 0x0109e20000000800 */
[----:B------:R-:W-:Y:S05]  /*0510*/  BRA `(.L_x_8) ;  /* 0x0000000000047947 */ /* 0x000fea0003800000 */
.L_x_9:
[----:B------:R4:W-:Y:S02]  /*0520*/  STS [R0+0x120], RZ ;  /* 0x000120ff00007388 */ /* 0x0009e40000000800 */
.L_x_8:
[----:B------:R-:W-:Y:S05]  /*0530*/  BSYNC.RECONVERGENT B0 ;  /* 0x0000000000007941 */ /* 0x000fea0003800200 */
.L_x_5:
[----:B------:R-:W-:Y:S06]  /*0540*/  BAR.SYNC.DEFER_BLOCKING 0x0 ;  /* 0x0000000000007b1d */ /* 0x000fec0000010000 */
[----:B------:R-:W-:Y:S05]  /*0550*/  @P1 EXIT ;  /* 0x000000000000194d */ /* 0x000fea0003800000 */
[----:B0---4-:R-:W0:Y:S01]  /*0560*/  LDS R5, [R0] ;  /* 0x0000000000057984 */ /* 0x011e220000000800 */
[----:B------:R-:W0:Y:S01]  /*0570*/  LDCU.128 UR8, c[0x3][URZ] ;  /* 0x00c00000ff0877ac */ /* 0x000e220008000c00 */
[----:B------:R-:W-:Y:S02]  /*0580*/  IMAD R3, R3, UR6, R2 ;  /* 0x0000000603037c24 */ /* 0x000fe4000f8e0202 */
[----:B--2---:R-:W2:Y:S01]  /*0590*/  LDS R7, [R0+0x4] ;  /* 0x0000040000077984 */ /* 0x004ea20000000800 */
[----:B------:R-:W4:Y:S03]  /*05a0*/  LDCU.128 UR12, c[0x3][0x10] ;  /* 0x00c00200ff0c77ac */ /* 0x000f260008000c00 */
[----:B------:R-:W5:Y:S01]  /*05b0*/  LDS R8, [R0+0x8] ;  /* 0x0000080000087984 */ /* 0x000f620000000800 */
[----:B------:R-:W1:Y:S03]  /*05c0*/  LDCU UR7, c[0x3][0xc0] ;  /* 0x00c01800ff0777ac */ /* 0x000e660008000800 */
[----:B------:R-:W3:Y:S04]  /*05d0*/  LDS R9, [R0+0xc] ;  /* 0x00000c0000097984 */ /* 0x000ee80000000800 */
[----:B------:R-:W4:Y:S04]  /*05e0*/  LDS R10, [R0+0x10] ;  /* 0x00001000000a7984 */ /* 0x000f280000000800 */
[----:B------:R-:W1:Y:S04]  /*05f0*/  LDS R11, [R0+0x14] ;  /* 0x00001400000b7984 */ /* 0x000e680000000800 */
[----:B------:R-:W1:Y:S04]  /*0600*/  LDS R12, [R0+0x18] ;  /* 0x00001800000c7984 */ /* 0x000e680000000800 */
[----:B------:R-:W1:Y:S04]  /*0610*/  LDS R13, [R0+0x58] ;  /* 0x00005800000d7984 */ /* 0x000e680000000800 */
[----:B------:R-:W1:Y:S04]  /*0620*/  LDS R14, [R0+0x5c] ;  /* 0x00005c00000e7984 */ /* 0x000e680000000800 */
[----:B------:R-:W1:Y:S01]  /*0630*/  LDS R4, [R0+0x60] ;  /* 0x0000600000047984 */ /* 0x000e620000000800 */
[----:B0-----:R-:W-:-:S03]  /*0640*/  IMAD R6, R5, UR8, RZ ;  /* 0x0000000805067c24 */ /* 0x001fc6000f8e02ff */
[----:B------:R-:W-:Y:S01]  /*0650*/  LDS R18, [R0+0x21c] ;  /* 0x00021c0000127984 */ /* 0x000fe20000000800 */
[----:B--2---:R-:W-:-:S03]  /*0660*/  IMAD R7, R7, UR9, R6 ;  /* 0x0000000907077c24 */ /* 0x004fc6000f8e0206 */
[----:B------:R-:W0:Y:S01]  /*0670*/  LDS R5, [R0+0x64] ;  /* 0x0000640000057984 */ /* 0x000e220000000800 */
[----:B-----5:R-:W-:-:S03]  /*0680*/  IMAD R8, R8, UR10, R7 ;  /* 0x0000000a08087c24 */ /* 0x020fc6000f8e0207 */
[----:B------:R-:W2:Y:S01]  /*0690*/  LDS R6, [R0+0x68] ;  /* 0x0000680000067984 */ /* 0x000ea20000000800 */
[----:B---3--:R-:W-:-:S03]  /*06a0*/  IMAD R9, R9, UR11, R8 ;  /* 0x0000000b09097c24 */ /* 0x008fc6000f8e0208 */
[----:B------:R-:W3:Y:S01]  /*06b0*/  LDS R7, [R0+0x6c] ;  /* 0x00006c0000077984 */ /* 0x000ee20000000800 */
[----:B------:R-:W5:Y:S01]  /*06c0*/  LDCU.128 UR8, c[0x3][0x20] ;  /* 0x00c00400ff0877ac */ /* 0x000f620008000c00 */
[----:B----4-:R-:W-:Y:S02]  /*06d0*/  IMAD R10, R10, UR12, R9 ;  /* 0x0000000c0a0a7c24 */ /* 0x010fe4000f8e0209 */
[----:B------:R-:W4:Y:S02]  /*06e0*/  LDS R8, [R0+0x70] ;  /* 0x0000700000087984 */ /* 0x000f240000000800 */
[----:B-1----:R-:W-:Y:S02]  /*06f0*/  IMAD R11, R11, UR13, R10 ;  /* 0x0000000d0b0b7c24 */ /* 0x002fe4000f8e020a */
[----:B------:R-:W1:Y:S02]  /*0700*/  LDS R9, [R0+0xb0] ;  /* 0x0000b00000097984 */ /* 0x000e640000000800 */
[----:B------:R-:W-:-:S02]  /*0710*/  IMAD R12, R12, UR14, R11 ;  /* 0x0000000e0c0c7c24 */ /* 0x000fc4000f8e020b */
[----:B------:R-:W1:Y:S02]  /*0720*/  LDS R10, [R0+0xb4] ;  /* 0x0000b400000a7984 */ /* 0x000e640000000800 */
[----:B------:R-:W-:Y:S02]  /*0730*/  IMAD R13, R13, UR15, R12 ;  /* 0x0000000f0d0d7c24 */ /* 0x000fe4000f8e020c */
[----:B------:R-:W1:Y:S01]  /*0740*/  LDS R11, [R0+0xb8] ;  /* 0x0000b800000b7984 */ /* 0x000e620000000800 */
[----:B------:R-:W3:Y:S01]  /*0750*/  LDCU.128 UR12, c[0x3][0x30] ;  /* 0x00c00600ff0c77ac */ /* 0x000ee20008000c00 */
[----:B-----5:R-:W-:Y:S02]  /*0760*/  IMAD R15, R14, UR8, R13 ;  /* 0x000000080e0f7c24 */ /* 0x020fe4000f8e020d */
[----:B------:R-:W5:Y:S02]  /*0770*/  LDS R12, [R0+0xbc] ;  /* 0x0000bc00000c7984 */ /* 0x000f640000000800 */
[----:B------:R-:W-:-:S02]  /*0780*/  IMAD R14, R4, UR9, R15 ;  /* 0x00000009040e7c24 */ /* 0x000fc4000f8e020f */
[----:B------:R-:W5:Y:S04]  /*0790*/  LDS R13, [R0+0xc0] ;  /* 0x0000c000000d7984 */ /* 0x000f680000000800 */
[----:B------:R-:W5:Y:S01]  /*07a0*/  LDS R4, [R0+0xc4] ;  /* 0x0000c40000047984 */ /* 0x000f620000000800 */
[----:B0-----:R-:W-:-:S03]  /*07b0*/  IMAD R15, R5, UR10, R14 ;  /* 0x0000000a050f7c24 */ /* 0x001fc6000f8e020e */
[----:B------:R-:W-:Y:S01]  /*07c0*/  LDS R20, [R0+0x224] ;  /* 0x0002240000147984 */ /* 0x000fe20000000800 */
[----:B--2---:R-:W-:-:S03]  /*07d0*/  IMAD R14, R6, UR11, R15 ;  /* 0x0000000b060e7c24 */ /* 0x004fc6000f8e020f */
[----:B------:R-:W0:Y:S01]  /*07e0*/  LDS R5, [R0+0xc8] ;  /* 0x0000c80000057984 */ /* 0x000e220000000800 */
[----:B------:R-:W2:Y:S01]  /*07f0*/  LDCU.128 UR8, c[0x3][0x40] ;  /* 0x00c00800ff0877ac */ /* 0x000ea20008000c00 */
[----:B---3--:R-:W-:Y:S02]  /*0800*/  IMAD R15, R7, UR12, R14 ;  /* 0x0000000c070f7c24 */ /* 0x008fe4000f8e020e */
[----:B------:R-:W3:Y:S02]  /*0810*/  LDS R6, [R0+0x108] ;  /* 0x0001080000067984 */ /* 0x000ee40000000800 */
[----:B----4-:R-:W-:Y:S02]  /*0820*/  IMAD R14, R8, UR13, R15 ;  /* 0x0000000d080e7c24 */ /* 0x010fe4000f8e020f */
[----:B------:R-:W4:Y:S02]  /*0830*/  LDS R7, [R0+0x10c] ;  /* 0x00010c0000077984 */ /* 0x000f240000000800 */
[----:B-1----:R-:W-:-:S02]  /*0840*/  IMAD R15, R9, UR14, R14 ;  /* 0x0000000e090f7c24 */ /* 0x002fc4000f8e020e */
[----:B------:R-:W1:Y:S02]  /*0850*/  LDS R8, [R0+0x110] ;  /* 0x0001100000087984 */ /* 0x000e640000000800 */
[----:B------:R-:W-:Y:S02]  /*0860*/  IMAD R14, R10, UR15, R15 ;  /* 0x0000000f0a0e7c24 */ /* 0x000fe4000f8e020f */
[----:B------:R-:W1:Y:S01]  /*0870*/  LDS R9, [R0+0x114] ;  /* 0x0001140000097984 */ /* 0x000e620000000800 */
[----:B------:R-:W0:Y:S01]  /*0880*/  LDCU.128 UR12, c[0x3][0x50] ;  /* 0x00c00a00ff0c77ac */ /* 0x000e220008000c00 */
[----:B--2---:R-:W-:Y:S02]  /*0890*/  IMAD R15, R11, UR8, R14 ;  /* 0x000000080b0f7c24 */ /* 0x004fe4000f8e020e */
[----:B------:R-:W2:Y:S02]  /*08a0*/  LDS R10, [R0+0x118] ;  /* 0x00011800000a7984 */ /* 0x000ea40000000800 */
[----:B-----5:R-:W-:-:S02]  /*08b0*/  IMAD R14, R12, UR9, R15 ;  /* 0x000000090c0e7c24 */ /* 0x020fc4000f8e020f */
[----:B------:R-:W5:Y:S02]  /*08c0*/  LDS R11, [R0+0x11c] ;  /* 0x00011c00000b7984 */ /* 0x000f640000000800 */
[----:B------:R-:W-:Y:S02]  /*08d0*/  IMAD R15, R13, UR10, R14 ;  /* 0x0000000a0d0f7c24 */ /* 0x000fe4000f8e020e */
[----:B------:R-:W5:Y:S02]  /*08e0*/  LDS R12, [R0+0x120] ;  /* 0x00012000000c7984 */ /* 0x000f640000000800 */
[----:B------:R-:W-:Y:S02]  /*08f0*/  IMAD R14, R4, UR11, R15 ;  /* 0x0000000b040e7c24 */ /* 0x000fe4000f8e020f */
[----:B------:R-:W5:Y:S01]  /*0900*/  LDS R13, [R0+0x160] ;  /* 0x00016000000d7984 */ /* 0x000f620000000800 */
[----:B------:R-:W1:Y:S03]  /*0910*/  LDCU.128 UR8, c[0x3][0x60] ;  /* 0x00c00c00ff0877ac */ /* 0x000e660008000c00 */
[----:B------:R-:W5:Y:S01]  /*0920*/  LDS R4, [R0+0x164] ;  /* 0x0001640000047984 */ /* 0x000f620000000800 */
[----:B0-----:R-:W-:-:S03]  /*0930*/  IMAD R15, R5, UR12, R14 ;  /* 0x0000000c050f7c24 */ /* 0x001fc6000f8e020e */
[----:B------:R-:W0:Y:S01]  /*0940*/  LDS R5, [R0+0x168] ;  /* 0x0001680000057984 */ /* 0x000e220000000800 */
[----:B---3--:R-:W-:-:S03]  /*0950*/  IMAD R14, R6, UR13, R15 ;  /* 0x0000000d060e7c24 */ /* 0x008fc6000f8e020f */
[----:B------:R-:W3:Y:S01]  /*0960*/  LDS R6, [R0+0x16c] ;  /* 0x00016c0000067984 */ /* 0x000ee20000000800 */
[----:B----4-:R-:W-:-:S03]  /*0970*/  IMAD R15, R7, UR14, R14 ;  /* 0x0000000e070f7c24 */ /* 0x010fc6000f8e020e */
[----:B------:R-:W4:Y:S01]  /*0980*/  LDS R7, [R0+0x170] ;  /* 0x0001700000077984 */ /* 0x000f220000000800 */
[----:B-1----:R-:W-:Y:S01]  /*0990*/  IMAD R14, R8, UR15, R15 ;  /* 0x0000000f080e7c24 */ /* 0x002fe2000f8e020f */
[----:B------:R-:W1:Y:S02]  /*09a0*/  LDCU.128 UR12, c[0x3][0x70] ;  /* 0x00c00e00ff0c77ac */ /* 0x000e640008000c00 */
[----:B------:R-:W4:Y:S01]  /*09b0*/  LDS R8, [R0+0x174] ;  /* 0x0001740000087984 */ /* 0x000f220000000800 */
[----:B------:R-:W-:-:S03]  /*09c0*/  IMAD R15, R9, UR8, R14 ;  /* 0x00000008090f7c24 */ /* 0x000fc6000f8e020e */
[----:B------:R-:W4:Y:S01]  /*09d0*/  LDS R9, [R0+0x178] ;  /* 0x0001780000097984 */ /* 0x000f220000000800 */
[----:B--2---:R-:W-:-:S03]  /*09e0*/  IMAD R14, R10, UR9, R15 ;  /* 0x000000090a0e7c24 */ /* 0x004fc6000f8e020f */
[----:B------:R-:W2:Y:S01]  /*09f0*/  LDS R10, [R0+0x1b8] ;  /* 0x0001b800000a7984 */ /* 0x000ea20000000800 */
[----:B-----5:R-:W-:-:S03]  /*0a00*/  IMAD R15, R11, UR10, R14 ;  /* 0x0000000a0b0f7c24 */ /* 0x020fc6000f8e020e */
[----:B------:R-:W5:Y:S01]  /*0a10*/  LDS R11, [R0+0x1bc] ;  /* 0x0001bc00000b7984 */ /* 0x000f620000000800 */
[----:B------:R-:W-:Y:S01]  /*0a20*/  IMAD R14, R12, UR11, R15 ;  /* 0x0000000b0c0e7c24 */ /* 0x000fe2000f8e020f */
[----:B------:R-:W4:Y:S02]  /*0a30*/  LDCU.128 UR8, c[0x3][0x80] ;  /* 0x00c01000ff0877ac */ /* 0x000f240008000c00 */
[----:B------:R-:W5:Y:S01]  /*0a40*/  LDS R12, [R0+0x1c0] ;  /* 0x0001c000000c7984 */ /* 0x000f620000000800 */
[----:B-1----:R-:W-:-:S03]  /*0a50*/  IMAD R15, R13, UR12, R14 ;  /* 0x0000000c0d0f7c24 */ /* 0x002fc6000f8e020e */
[----:B------:R-:W1:Y:S01]  /*0a60*/  LDS R13, [R0+0x1c4] ;  /* 0x0001c400000d7984 */ /* 0x000e620000000800 */
[----:B------:R-:W-:-:S03]  /*0a70*/  IMAD R14, R4, UR13, R15 ;  /* 0x0000000d040e7c24 */ /* 0x000fc6000f8e020f */
[----:B------:R-:W1:Y:S01]  /*0a80*/  LDS R4, [R0+0x1c8] ;  /* 0x0001c80000047984 */ /* 0x000e620000000800 */
[----:B0-----:R-:W-:-:S03]  /*0a90*/  IMAD R5, R5, UR14, R14 ;  /* 0x0000000e05057c24 */ /* 0x001fc6000f8e020e */
[----:B------:R-:W0:Y:S01]  /*0aa0*/  LDS R14, [R0+0x1cc] ;  /* 0x0001cc00000e7984 */ /* 0x000e220000000800 */
[----:B---3--:R-:W-:Y:S01]  /*0ab0*/  IMAD R16, R6, UR15, R5 ;  /* 0x0000000f06107c24 */ /* 0x008fe2000f8e0205 */
[----:B------:R-:W5:Y:S02]  /*0ac0*/  LDCU.128 UR12, c[0x3][0x90] ;  /* 0x00c01200ff0c77ac */ /* 0x000f640008000c00 */
[----:B------:R-:W3:Y:S01]  /*0ad0*/  LDS R6, [R0+0x1d0] ;  /* 0x0001d00000067984 */ /* 0x000ee20000000800 */
[----:B----4-:R-:W-:-:S03]  /*0ae0*/  IMAD R7, R7, UR8, R16 ;  /* 0x0000000807077c24 */ /* 0x010fc6000f8e0210 */
[----:B------:R-:W4:Y:S01]  /*0af0*/  LDS R5, [R0+0x210] ;  /* 0x0002100000057984 */ /* 0x000f220000000800 */
[----:B------:R-:W-:-:S03]  /*0b00*/  IMAD R16, R8, UR9, R7 ;  /* 0x0000000908107c24 */ /* 0x000fc6000f8e0207 */
[----:B------:R-:W4:Y:S01]  /*0b10*/  LDS R8, [R0+0x214] ;  /* 0x0002140000087984 */ /* 0x000f220000000800 */
[----:B------:R-:W-:-:S03]  /*0b20*/  IMAD R9, R9, UR10, R16 ;  /* 0x0000000a09097c24 */ /* 0x000fc6000f8e0210 */
[----:B------:R-:W4:Y:S01]  /*0b30*/  LDS R16, [R0+0x218] ;  /* 0x0002180000107984 */ /* 0x000f220000000800 */
[----:B--2---:R-:W-:Y:S01]  /*0b40*/  IMAD R10, R10, UR11, R9 ;  /* 0x0000000b0a0a7c24 */ /* 0x004fe2000f8e0209 */
[----:B------:R-:W0:Y:S03]  /*0b50*/  LDCU.128 UR8, c[0x3][0xa0] ;  /* 0x00c01400ff0877ac */ /* 0x000e260008000c00 */
[----:B-----5:R-:W-:Y:S02]  /*0b60*/  IMAD R11, R11, UR12, R10 ;  /* 0x0000000c0b0b7c24 */ /* 0x020fe4000f8e020a */
[----:B------:R-:W2:Y:S02]  /*0b70*/  LDS R10, [R0+0x220] ;  /* 0x00022000000a7984 */ /* 0x000ea40000000800 */
[----:B------:R-:W-:-:S04]  /*0b80*/  IMAD R12, R12, UR13, R11 ;  /* 0x0000000d0c0c7c24 */ /* 0x000fc8000f8e020b */
[----:B-1----:R-:W-:Y:S02]  /*0b90*/  IMAD R13, R13, UR14, R12 ;  /* 0x0000000e0d0d7c24 */ /* 0x002fe4000f8e020c */
[----:B------:R-:W1:Y:S02]  /*0ba0*/  LDS R12, [R0+0x228] ;  /* 0x00022800000c7984 */ /* 0x000e640000000800 */
[----:B------:R-:W-:Y:S01]  /*0bb0*/  IMAD R13, R4, UR15, R13 ;  /* 0x0000000f040d7c24 */ /* 0x000fe2000f8e020d */
[----:B------:R-:W5:Y:S03]  /*0bc0*/  LDCU.128 UR12, c[0x3][0xb0] ;  /* 0x00c01600ff0c77ac */ /* 0x000f660008000c00 */
[----:B0-----:R-:W-:-:S04]  /*0bd0*/  IMAD R13, R14, UR8, R13 ;  /* 0x000000080e0d7c24 */ /* 0x001fc8000f8e020d */
[----:B---3--:R-:W-:Y:S02]  /*0be0*/  IMAD R4, R6, UR9, R13 ;  /* 0x0000000906047c24 */ /* 0x008fe4000f8e020d */
[----:B------:R-:W0:Y:S02]  /*0bf0*/  LDC.64 R6, c[0x0][0x388] ;  /* 0x0000e200ff067b82 */ /* 0x000e240000000a00 */
[----:B----4-:R-:W-:-:S04]  /*0c00*/  IMAD R5, R5, UR10, R4 ;  /* 0x0000000a05057c24 */ /* 0x010fc8000f8e0204 */
[----:B------:R-:W-:-:S04]  /*0c10*/  IMAD R5, R8, UR11, R5 ;  /* 0x0000000b08057c24 */ /* 0x000fc8000f8e0205 */
[----:B-----5:R-:W-:-:S04]  /*0c20*/  IMAD R5, R16, UR12, R5 ;  /* 0x0000000c10057c24 */ /* 0x020fc8000f8e0205 */
[----:B------:R-:W-:-:S04]  /*0c30*/  IMAD R5, R18, UR13, R5 ;  /* 0x0000000d12057c24 */ /* 0x000fc8000f8e0205 */
[----:B--2---:R-:W-:-:S04]  /*0c40*/  IMAD R5, R10, UR14, R5 ;  /* 0x0000000e0a057c24 */ /* 0x004fc8000f8e0205 */
[----:B------:R-:W-:Y:S02]  /*0c50*/  IMAD R5, R20, UR15, R5 ;  /* 0x0000000f14057c24 */ /* 0x000fe4000f8e0205 */
[----:B0-----:R-:W-:-:S04]  /*0c60*/  IMAD.WIDE R6, R3, 0x4, R6 ;  /* 0x0000000403067825 */ /* 0x001fc800078e0206 */
[----:B-1----:R-:W-:-:S05]  /*0c70*/  IMAD R5, R12, UR7, R5 ;  /* 0x000000070c057c24 */ /* 0x002fca000f8e0205 */
[----:B------:R-:W-:Y:S01]  /*0c80*/  STG.E desc[UR4][R6.64], R5 ;  /* 0x0000000506007986 */ /* 0x000fe2000c101904 */
[----:B------:R-:W-:Y:S05]  /*0c90*/  EXIT ;  /* 0x000000000000794d */ /* 0x000fea0003800000 */
.L_x_10:
[----:B------:R-:W-:-:S00]  /*0ca0*/  BRA `(.L_x_10) ;  /* 0xfffffffc00fc7947 */ /* 0x000fc0000383ffff */
[----:B------:R-:W-:-:S00]  /*0cb0*/  NOP ;  /* 0x0000000000007918 */ /* 0x000fc00000000000 */
        /* <DEDUP_REMOVED lines=12> */
.L_x_12:


//--------------------- .text._Z23convolution_2d_improvedPKiPii --------------------------
	.section	.text._Z23convolution_2d_improvedPKiPii,"ax",@progbits
	.align	128
        .global         _Z23convolution_2d_improvedPKiPii
        .type           _Z23convolution_2d_improvedPKiPii,@function
        .size           _Z23convolution_2d_improvedPKiPii,(.L_x_13 - _Z23convolution_2d_improvedPKiPii)
        .other          _Z23convolution_2d_improvedPKiPii,@"STO_CUDA_ENTRY STV_DEFAULT"
_Z23convolution_2d_improvedPKiPii:
.text._Z23convolution_2d_improvedPKiPii:
[----:B------:R-:W-:Y:S01]  /*0000*/  LDC R1, c[0x0][0x37c] ;  /* 0x0000df00ff017b82 */ /* 0x000fe20000000800 */
[----:B------:R-:W0:Y:S07]  /*0010*/  S2R R0, SR_TID.Y ;  /* 0x0000000000007919 */ /* 0x000e2e0000002200 */
[----:B------:R-:W0:Y:S01]  /*0020*/  LDC R5, c[0x0][0x364] ;  /* 0x0000d900ff057b82 */ /* 0x000e220000000800 */
[----:B------:R-:W1:Y:S07]  /*0030*/  S2R R7, SR_TID.X ;  /* 0x0000000000077919 */ /* 0x000e6e0000002100 */
[----:B------:R-:W0:Y:S08]  /*0040*/  S2UR UR4, SR_CTAID.Y ;  /* 0x00000000000479c3 */ /* 0x000e300000002600 */
[----:B------:R-:W1:Y:S08]  /*0050*/  S2UR UR5, SR_CTAID.X ;  /* 0x00000000000579c3 */ /* 0x000e700000002500 */
[----:B------:R-:W1:Y:S08]  /*0060*/  LDC R8, c[0x0][0x360] ;  /* 0x0000d800ff087b82 */ /* 0x000e700000000800 */
[----:B------:R-:W2:Y:S01]  /*0070*/  LDC R3, c[0x0][0x390] ;  /* 0x0000e400ff037b82 */ /* 0x000ea20000000800 */
[----:B0-----:R-:W-:-:S02]  /*0080*/  IMAD R5, R5, UR4, R0 ;  /* 0x0000000405057c24 */ /* 0x001fc4000f8e0200 */
[----:B-1----:R-:W-:-:S05]  /*0090*/  IMAD R8, R8, UR5, R7 ;  /* 0x0000000508087c24 */ /* 0x002fca000f8e0207 */
[----:B------:R-:W-:-:S04]  /*00a0*/  VIMNMX R0, PT, PT, R5, R8, !PT ;  /* 0x0000000805007248 */ /* 0x000fc80007fe0100 */
[----:B--2---:R-:W-:-:S13]  /*00b0*/  ISETP.GE.AND P0, PT, R0, R3, PT ;  /* 0x000000030000720c */ /* 0x004fda0003f06270 */
[----:B------:R-:W-:Y:S05]  /*00c0*/  @P0 EXIT ;  /* 0x000000000000094d */ /* 0x000fea0003800000 */
[C---:B------:R-:W-:Y:S01]  /*00d0*/  IADD3 R4, PT, PT, R5.reuse, -0x3, RZ ;  /* 0xfffffffd05047810 */ /* 0x040fe20007ffe0ff */
[C---:B------:R-:W-:Y:S01]  /*00e0*/  VIADD R12, R8.reuse, 0xfffffffe ;  /* 0xfffffffe080c7836 */ /* 0x040fe20000000000 */
[----:B------:R-:W-:Y:S01]  /*00f0*/  IADD3 R26, PT, PT, R8, -0x3, RZ ;  /* 0xfffffffd081a7810 */ /* 0x000fe20007ffe0ff */
[----:B------:R-:W0:Y:S01]  /*0100*/  LDCU.64 UR4, c[0x0][0x358] ;  /* 0x00006b00ff0477ac */ /* 0x000e220008000a00 */
[-C--:B------:R-:W-:Y:S02]  /*0110*/  ISETP.GE.AND P0, PT, R4, R3.reuse, PT ;  /* 0x000000030400720c */ /* 0x080fe40003f06270 */
[----:B------:R-:W-:Y:S02]  /*0120*/  ISETP.GE.AND P5, PT, R26, R3, PT ;  /* 0x000000031a00720c */ /* 0x000fe40003fa6270 */
[----:B------:R-:W-:Y:S02]  /*0130*/  ISETP.GT.U32.AND P0, PT, R5, 0x2, !P0 ;  /* 0x000000020500780c */ /* 0x000fe40004704070 */
[----:B------:R-:W-:-:S02]  /*0140*/  ISETP.GT.AND P5, PT, R8, 0x2, !P5 ;  /* 0x000000020800780c */ /* 0x000fc40006fa4270 */
[-C--:B------:R-:W-:Y:S02]  /*0150*/  ISETP.GE.AND P6, PT, R12, R3.reuse, PT ;  /* 0x000000030c00720c */ /* 0x080fe40003fc6270 */
[----:B------:R-:W-:Y:S02]  /*0160*/  PLOP3.LUT P2, PT, P0, P5, PT, 0x80, 0x8 ;  /* 0x000000000008781c */ /* 0x000fe4000074b070 */
[C---:B------:R-:W-:Y:S02]  /*0170*/  ISETP.GT.AND P6, PT, R8.reuse, 0x1, !P6 ;  /* 0x000000010800780c */ /* 0x040fe400077c4270 */
[C---:B------:R-:W-:Y:S02]  /*0180*/  ISETP.GT.AND P4, PT, R8.reuse, R3, PT ;  /* 0x000000030800720c */ /* 0x040fe40003f84270 */
[----:B------:R-:W-:Y:S02]  /*0190*/  PLOP3.LUT P3, PT, P0, P6, PT, 0x80, 0x8 ;  /* 0x000000000008781c */ /* 0x000fe4000076d070 */
[----:B------:R-:W-:-:S04]  /*01a0*/  ISETP.GT.AND P4, PT, R8, RZ, !P4 ;  /* 0x000000ff0800720c */ /* 0x000fc80006784270 */
[----:B------:R-:W-:Y:S01]  /*01b0*/  PLOP3.LUT P1, PT, P0, P4, PT, 0x80, 0x8 ;  /* 0x000000000008781c */ /* 0x000fe20000729070 */
[----:B------:R-:W1:Y:S01]  /*01c0*/  @P2 LDC.64 R10, c[0x0][0x380] ;  /* 0x0000e000ff0a2b82 */ /* 0x000e620000000a00 */
[----:B------:R-:W-:-:S07]  /*01d0*/  @P2 IMAD R9, R4, R3, R26 ;  /* 0x0000000304092224 */ /* 0x000fce00078e021a */
[----:B------:R-:W2:Y:S04]  /*01e0*/  @P3 LDC.64 R14, c[0x0][0x380] ;  /* 0x0000e000ff0e3b82 */ /* 0x000ea80000000a00 */
[----:B------:R-:W-:-:S04]  /*01f0*/  @P1 IMAD R0, R4, R3, R8 ;  /* 0x0000000304001224 */ /* 0x000fc800078e0208 */
[----:B------:R-:W3:Y:S01]  /*0200*/  @P1 LDC.64 R6, c[0x0][0x380] ;  /* 0x0000e000ff061b82 */ /* 0x000ee20000000a00 */
[----:B-1----:R-:W-:-:S07]  /*0210*/  @P2 IMAD.WIDE.U32 R10, R9, 0x4, R10 ;  /* 0x00000004090a2825 */ /* 0x002fce00078e000a */
[----:B------:R-:W1:Y:S01]  /*0220*/  @P3 LDC R2, c[0x3][0x4] ;  /* 0x00c00100ff023b82 */ /* 0x000e620000000800 */
[----:B------:R-:W-:Y:S01]  /*0230*/  @P3 IMAD R9, R4, R3, R12 ;  /* 0x0000000304093224 */ /* 0x000fe200078e020c */
[----:B------:R-:W-:Y:S01]  /*0240*/  @P1 IADD3 R17, PT, PT, R0, -0x1, RZ ;  /* 0xffffffff00111810 */ /* 0x000fe20007ffe0ff */
[----:B0-----:R-:W4:Y:S02]  /*0250*/  @P2 LDG.E.CONSTANT R10, desc[UR4][R10.64] ;  /* 0x000000040a0a2981 */ /* 0x001f24000c1e9900 */
[----:B--2---:R-:W-:-:S03]  /*0260*/  @P3 IMAD.WIDE.U32 R14, R9, 0x4, R14 ;  /* 0x00000004090e3825 */ /* 0x004fc600078e000e */
[----:B------:R-:W0:Y:S03]  /*0270*/  @P1 LDC R9, c[0x3][0x8] ;  /* 0x00c00200ff091b82 */ /* 0x000e260000000800 */
[----:B------:R-:W1:Y:S01]  /*0280*/  @P3 LDG.E.CONSTANT R15, desc[UR4][R14.64] ;  /* 0x000000040e0f3981 */ /* 0x000e62000c1e9900 */
[----:B---3--:R-:W-:-:S04]  /*0290*/  @P1 IMAD.WIDE.U32 R16, R17, 0x4, R6 ;  /* 0x0000000411101825 */ /* 0x008fc800078e0006 */
[----:B------:R-:W4:Y:S02]  /*02a0*/  @P2 LDC R7, c[0x3][RZ] ;  /* 0x00c00000ff072b82 */ /* 0x000f240000000800 */
[----:B------:R-:W0:Y:S01]  /*02b0*/  @P1 LDG.E.CONSTANT R17, desc[UR4][R16.64] ;  /* 0x0000000410111981 */ /* 0x000e22000c1e9900 */
[----:B------:R-:W-:Y:S02]  /*02c0*/  HFMA2 R0, -RZ, RZ, 0, 0 ;  /* 0x00000000ff007431 */ /* 0x000fe400000001ff */
[----:B------:R-:W-:Y:S02]  /*02d0*/  VIADD R6, R8, 0x1 ;  /* 0x0000000108067836 */ /* 0x000fe40000000000 */
[----:B----4-:R-:W-:Y:S01]  /*02e0*/  @P2 IMAD R0, R10, R7, RZ ;  /* 0x000000070a002224 */ /* 0x010fe200078e02ff */
[----:B------:R-:W-:-:S03]  /*02f0*/  ISETP.LT.OR P2, PT, R8, RZ, !P0 ;  /* 0x000000ff0800720c */ /* 0x000fc60004741670 */
[----:B-1----:R-:W-:Y:S01]  /*0300*/  @P3 IMAD R0, R15, R2, R0 ;  /* 0x000000020f003224 */ /* 0x002fe200078e0200 */
[----:B------:R-:W-:-:S04]  /*0310*/  ISETP.GE.AND P3, PT, R6, R3, PT ;  /* 0x000000030600720c */ /* 0x000fc80003f66270 */
[----:B------:R-:W-:-:S05]  /*0320*/  ISETP.GT.AND P3, PT, R8, -0x2, !P3 ;  /* 0xfffffffe0800780c */ /* 0x000fca0005f64270 */
[----:B------:R-:W1:Y:S01]  /*0330*/  @!P2 LDC.64 R10, c[0x0][0x380] ;  /* 0x0000e000ff0aab82 */ /* 0x000e620000000a00 */
[----:B0-----:R-:W-:Y:S01]  /*0340*/  @P1 IMAD R0, R17, R9, R0 ;  /* 0x0000000911001224 */ /* 0x001fe200078e0200 */
[----:B------:R-:W-:Y:S01]  /*0350*/  PLOP3.LUT P1, PT, P0, P3, PT, 0x80, 0x8 ;  /* 0x000000000008781c */ /* 0x000fe20000727070 */
[----:B------:R-:W-:-:S12]  /*0360*/  @!P2 IMAD R7, R4, R3, R8 ;  /* 0x000000030407a224 */ /* 0x000fd800078e0208 */
[----:B------:R-:W0:Y:S01]  /*0370*/  @P1 LDC.64 R14, c[0x0][0x380] ;  /* 0x0000e000ff0e1b82 */ /* 0x000e220000000a00 */
[----:B-1----:R-:W-:-:S07]  /*0380*/  @!P2 IMAD.WIDE.U32 R10, R7, 0x4, R10 ;  /* 0x00000004070aa825 */ /* 0x002fce00078e000a */
[----:B------:R-:W1:Y:S01]  /*0390*/  @P1 LDC R9, c[0x3][0x10] ;  /* 0x00c00400ff091b82 */ /* 0x000e620000000800 */
[----:B------:R-:W-:Y:S01]  /*03a0*/  @P1 IMAD R7, R4, R3, R6 ;  /* 0x0000000304071224 */ /* 0x000fe200078e0206 */
[----:B------:R-:W2:Y:S03]  /*03b0*/  @!P2 LDG.E.CONSTANT R11, desc[UR4][R10.64] ;  /* 0x000000040a0ba981 */ /* 0x000ea6000c1e9900 */
[----:B0-----:R-:W-:-:S03]  /*03c0*/  @P1 IMAD.WIDE.U32 R14, R7, 0x4, R14 ;  /* 0x00000004070e1825 */ /* 0x001fc600078e000e */
[----:B------:R-:W2:Y:S03]  /*03d0*/  @!P2 LDC R7, c[0x3][0xc] ;  /* 0x00c00300ff07ab82 */ /* 0x000ea60000000800 */
[----:B------:R-:W1:Y:S01]  /*03e0*/  @P1 LDG.E.CONSTANT R15, desc[UR4][R14.64] ;  /* 0x000000040e0f1981 */ /* 0x000e62000c1e9900 */
[----:B------:R-:W-:Y:S01]  /*03f0*/  IADD3 R2, PT, PT, R8, 0x2, RZ ;  /* 0x0000000208027810 */ /* 0x000fe20007ffe0ff */
[----:B--2---:R-:W-:-:S03]  /*0400*/  @!P2 IMAD R0, R11, R7, R0 ;  /* 0x000000070b00a224 */ /* 0x004fc600078e0200 */
[----:B------:R-:W-:-:S04]  /*0410*/  ISETP.GE.AND P2, PT, R2, R3, PT ;  /* 0x000000030200720c */ /* 0x000fc80003f46270 */
[----:B------:R-:W-:Y:S01]  /*0420*/  ISETP.GT.AND P2, PT, R8, -0x3, !P2 ;  /* 0xfffffffd0800780c */ /* 0x000fe20005744270 */
[----:B-1----:R-:W-:-:S03]  /*0430*/  @P1 IMAD R0, R15, R9, R0 ;  /* 0x000000090f001224 */ /* 0x002fc600078e0200 */
[----:B------:R-:W-:-:S13]  /*0440*/  PLOP3.LUT P1, PT, P0, P2, PT, 0x80, 0x8 ;  /* 0x000000000008781c */ /* 0x000fda0000725070 */
[----:B------:R-:W0:Y:S01]  /*0450*/  @P1 LDC.64 R10, c[0x0][0x380] ;  /* 0x0000e000ff0a1b82 */ /* 0x000e220000000a00 */
[----:B------:R-:W-:-:S04]  /*0460*/  @P1 IMAD R7, R4, R3, R2 ;  /* 0x0000000304071224 */ /* 0x000fc800078e0202 */
[----:B0-----:R-:W-:-:S03]  /*0470*/  @P1 IMAD.WIDE.U32 R14, R7, 0x4, R10 ;  /* 0x00000004070e1825 */ /* 0x001fc600078e000a */
[----:B------:R-:W0:Y:S03]  /*0480*/  @P1 LDC R7, c[0x3][0x14] ;  /* 0x00c00500ff071b82 */ /* 0x000e260000000800 */
[----:B------:R-:W0:Y:S01]  /*0490*/  @P1 LDG.E.CONSTANT R15, desc[UR4][R14.64] ;  /* 0x000000040e0f1981 */ /* 0x000e22000c1e9900 */
[----:B------:R-:W-:Y:S01]  /*04a0*/  IADD3 R10, PT, PT, R8, 0x3, RZ ;  /* 0x00000003080a7810 */ /* 0x000fe20007ffe0ff */
[----:B0-----:R-:W-:-:S03]  /*04b0*/  @P1 IMAD R0, R15, R7, R0 ;  /* 0x000000070f001224 */ /* 0x001fc600078e0200 */
[----:B------:R-:W-:-:S04]  /*04c0*/  ISETP.GE.AND P1, PT, R10, R3, PT ;  /* 0x000000030a00720c */ /* 0x000fc80003f26270 */
[----:B------:R-:W-:-:S04]  /*04d0*/  ISETP.GT.AND P1, PT, R8, -0x4, !P1 ;  /* 0xfffffffc0800780c */ /* 0x000fc80004f24270 */
[----:B------:R-:W-:-:S13]  /*04e0*/  PLOP3.LUT P0, PT, P0, P1, PT, 0x80, 0x8 ;  /* 0x000000000008781c */ /* 0x000fda0000703070 */
[----:B------:R-:W0:Y:S01]  /*04f0*/  @P0 LDC.64 R16, c[0x0][0x380] ;  /* 0x0000e000ff100b82 */ /* 0x000e220000000a00 */
[----:B------:R-:W-:-:S04]  /*0500*/  @P0 IMAD R7, R4, R3, R10 ;  /* 0x0000000304070224 */ /* 0x000fc800078e020a */
[----:B0-----:R-:W-:-:S03]  /*0510*/  @P0 IMAD.WIDE.U32 R16, R7, 0x4, R16 ;  /* 0x0000000407100825 */ /* 0x001fc600078e0010 */
[----:B------:R-:W0:Y:S03]  /*0520*/  @P0 LDC R7, c[0x3][0x18] ;  /* 0x00c00600ff070b82 */ /* 0x000e260000000800 */
[----:B------:R-:W0:Y:S01]  /*0530*/  @P0 LDG.E.CONSTANT R17, desc[UR4][R16.64] ;  /* 0x0000000410110981 */ /* 0x000e22000c1e9900 */
[----:B------:R-:W-:Y:S02]  /*0540*/  VIADD R14, R5, 0xfffffffe ;  /* 0xfffffffe050e7836 */ /* 0x000fe40000000000 */
[----:B0-----:R-:W-:-:S03]  /*0550*/  @P0 IMAD R0, R17, R7, R0 ;  /* 0x0000000711000224 */ /* 0x001fc600078e0200 */
[----:B------:R-:W-:-:S04]  /*0560*/  ISETP.GE.AND P0, PT, R14, R3, PT ;  /* 0x000000030e00720c */ /* 0x000fc80003f06270 */
[----:B------:R-:W-:-:S04]  /*0570*/  ISETP.GT.U32.AND P0, PT, R5, 0x1, !P0 ;  /* 0x000000010500780c */ /* 0x000fc80004704070 */
[----:B------:R-:W-:Y:S02]  /*0580*/  PLOP3.LUT P5, PT, P0, P5, PT, 0x80, 0x8 ;  /* 0x000000000008781c */ /* 0x000fe400007ab070 */
[----:B------:R-:W-:-:S11]  /*0590*/  PLOP3.LUT P6, PT, P0, P6, PT, 0x80, 0x8 ;  /* 0x000000000008781c */ /* 0x000fd600007cd070 */
[----:B------:R-:W0:Y:S01]  /*05a0*/  @P5 LDC.64 R18, c[0x0][0x380] ;  /* 0x0000e000ff125b82 */ /* 0x000e220000000a00 */
[----:B------:R-:W-:-:S07]  /*05b0*/  IMAD R7, R4, R3, R3 ;  /* 0x0000000304077224 */ /* 0x000fce00078e0203 */
[----:B------:R-:W1:Y:S01]  /*05c0*/  @P6 LDC.64 R14, c[0x0][0x380] ;  /* 0x0000e000ff0e6b82 */ /* 0x000e620000000a00 */
[----:B------:R-:W-:-:S07]  /*05d0*/  @P5 IADD3 R17, PT, PT, R26, R7, RZ ;  /* 0x000000071a115210 */ /* 0x000fce0007ffe0ff */
[----:B------:R-:W2:Y:S01]  /*05e0*/  @P5 LDC R4, c[0x3][0x1c] ;  /* 0x00c00700ff045b82 */ /* 0x000ea20000000800 */
[----:B0-----:R-:W-:Y:S01]  /*05f0*/  @P5 IMAD.WIDE.U32 R16, R17, 0x4, R18 ;  /* 0x0000000411105825 */ /* 0x001fe200078e0012 */
[----:B------:R-:W-:-:S06]  /*0600*/  @P6 IADD3 R19, PT, PT, R12, R7, RZ ;  /* 0x000000070c136210 */ /* 0x000fcc0007ffe0ff */
[----:B------:R-:W0:Y:S01]  /*0610*/  @P6 LDC R9, c[0x3][0x20] ;  /* 0x00c00800ff096b82 */ /* 0x000e220000000800 */
[----:B------:R-:W2:Y:S01]  /*0620*/  @P5 LDG.E.CONSTANT R17, desc[UR4][R16.64] ;  /* 0x0000000410115981 */ /* 0x000ea2000c1e9900 */
[----:B-1----:R-:W-:-:S06]  /*0630*/  @P6 IMAD.WIDE.U32 R18, R19, 0x4, R14 ;  /* 0x0000000413126825 */ /* 0x002fcc00078e000e */
[----:B------:R-:W0:Y:S01]  /*0640*/  @P6 LDG.E.CONSTANT R19, desc[UR4][R18.64] ;  /* 0x0000000412136981 */ /* 0x000e22000c1e9900 */
[----:B--2---:R-:W-:Y:S01]  /*0650*/  @P5 IMAD R0, R17, R4, R0 ;  /* 0x0000000411005224 */ /* 0x004fe200078e0200 */
[----:B------:R-:W-:-:S03]  /*0660*/  PLOP3.LUT P5, PT, P0, P4, PT, 0x80, 0x8 ;  /* 0x000000000008781c */ /* 0x000fc600007a9070 */
[----:B0-----:R-:W-:Y:S01]  /*0670*/  @P6 IMAD R0, R19, R9, R0 ;  /* 0x0000000913006224 */ /* 0x001fe200078e0200 */
[----:B------:R-:W-:-:S09]  /*0680*/  ISETP.LT.OR P6, PT, R8, RZ, !P0 ;  /* 0x000000ff0800720c */ /* 0x000fd200047c1670 */
[----:B------:R-:W0:Y:S08]  /*0690*/  @P5 LDC.64 R20, c[0x0][0x380] ;  /* 0x0000e000ff145b82 */ /* 0x000e300000000a00 */
[----:B------:R-:W1:Y:S01]  /*06a0*/  @!P6 LDC.64 R14, c[0x0][0x380] ;  /* 0x0000e000ff0eeb82 */ /* 0x000e620000000a00 */
[C-C-:B------:R-:W-:Y:S01]  /*06b0*/  @P5 IADD3 R17, PT, PT, R8.reuse, -0x1, R7.reuse ;  /* 0xffffffff08115810 */ /* 0x140fe20007ffe007 */
[----:B------:R-:W-:-:S06]  /*06c0*/  @!P6 IMAD.IADD R19, R8, 0x1, R7 ;  /* 0x000000010813e824 */ /* 0x000fcc00078e0207 */
[----:B------:R-:W2:Y:S01]  /*06d0*/  @P5 LDC R4, c[0x3][0x24] ;  /* 0x00c00900ff045b82 */ /* 0x000ea20000000800 */
[----:B0-----:R-:W-:-:S07]  /*06e0*/  @P5 IMAD.WIDE.U32 R16, R17, 0x4, R20 ;  /* 0x0000000411105825 */ /* 0x001fce00078e0014 */
[----:B------:R-:W0:Y:S01]  /*06f0*/  @!P6 LDC R9, c[0x3][0x28] ;  /* 0x00c00a00ff09eb82 */ /* 0x000e220000000800 */
[----:B------:R-:W2:Y:S01]  /*0700*/  @P5 LDG.E.CONSTANT R17, desc[UR4][R16.64] ;  /* 0x0000000410115981 */ /* 0x000ea2000c1e9900 */
[----:B-1----:R-:W-:-:S06]  /*0710*/  @!P6 IMAD.WIDE.U32 R18, R19, 0x4, R14 ;  /* 0x000000041312e825 */ /* 0x002fcc00078e000e */
[----:B------:R-:W0:Y:S01]  /*0720*/  @!P6 LDG.E.CONSTANT R19, desc[UR4][R18.64] ;  /* 0x000000041213e981 */ /* 0x000e22000c1e9900 */
[----:B--2---:R-:W-:Y:S01]  /*0730*/  @P5 IMAD R0, R17, R4, R0 ;  /* 0x0000000411005224 */ /* 0x004fe200078e0200 */
[----:B------:R-:W-:-:S03]  /*0740*/  PLOP3.LUT P5, PT, P0, P3, PT, 0x80, 0x8 ;  /* 0x000000000008781c */ /* 0x000fc600007a7070 */
[----:B0-----:R-:W-:Y:S01]  /*0750*/  @!P6 IMAD R0, R19, R9, R0 ;  /* 0x000000091300e224 */ /* 0x001fe200078e0200 */
[----:B------:R-:W-:-:S09]  /*0760*/  PLOP3.LUT P6, PT, P0, P2, PT, 0x80, 0x8 ;  /* 0x000000000008781c */ /* 0x000fd200007c5070 */
[----:B------:R-:W0:Y:S08]  /*0770*/  @P5 LDC.64 R20, c[0x0][0x380] ;  /* 0x0000e000ff145b82 */ /* 0x000e300000000a00 */
[----:B------:R-:W1:Y:S01]  /*0780*/  @P6 LDC.64 R14, c[0x0][0x380] ;  /* 0x0000e000ff0e6b82 */ /* 0x000e620000000a00 */
[-C--:B------:R-:W-:Y:S02]  /*0790*/  @P5 IADD3 R17, PT, PT, R6, R7.reuse, RZ ;  /* 0x0000000706115210 */ /* 0x080fe40007ffe0ff */
[----:B------:R-:W-:-:S05]  /*07a0*/  @P6 IADD3 R9, PT, PT, R2, R7, RZ ;  /* 0x0000000702096210 */ /* 0x000fca0007ffe0ff */
[----:B------:R-:W2:Y:S01]  /*07b0*/  @P5 LDC R4, c[0x3][0x2c] ;  /* 0x00c00b00ff045b82 */ /* 0x000ea20000000800 */
[----:B0-----:R-:W-:-:S06]  /*07c0*/  @P5 IMAD.WIDE.U32 R16, R17, 0x4, R20 ;  /* 0x0000000411105825 */ /* 0x001fcc00078e0014 */
[----:B------:R-:W2:Y:S01]  /*07d0*/  @P5 LDG.E.CONSTANT R17, desc[UR4][R16.64] ;  /* 0x0000000410115981 */ /* 0x000ea2000c1e9900 */
[----:B-1----:R-:W-:Y:S02]  /*07e0*/  @P6 IMAD.WIDE.U32 R14, R9, 0x4, R14 ;  /* 0x00000004090e6825 */ /* 0x002fe400078e000e */
[----:B------:R-:W0:Y:S04]  /*07f0*/  @P6 LDC R9, c[0x3][0x30] ;  /* 0x00c00c00ff096b82 */ /* 0x000e280000000800 */
[----:B------:R-:W0:Y:S01]  /*0800*/  @P6 LDG.E.CONSTANT R15, desc[UR4][R14.64] ;  /* 0x000000040e0f6981 */ /* 0x000e22000c1e9900 */
[----:B------:R-:W-:Y:S01]  /*0810*/  PLOP3.LUT P0, PT, P0, P1, PT, 0x80, 0x8 ;  /* 0x000000000008781c */ /* 0x000fe20000703070 */
[----:B--2---:R-:W-:Y:S01]  /*0820*/  @P5 IMAD R0, R17, R4, R0 ;  /* 0x0000000411005224 */ /* 0x004fe200078e0200 */
[----:B------:R-:W-:Y:S01]  /*0830*/  ISETP.GE.AND P5, PT, R26, R3, PT ;  /* 0x000000031a00720c */ /* 0x000fe20003fa6270 */
[----:B------:R-:W-:-:S10]  /*0840*/  VIADD R4, R5, 0xffffffff ;  /* 0xffffffff05047836 */ /* 0x000fd40000000000 */
[----:B------:R-:W1:Y:S01]  /*0850*/  @P0 LDC.64 R16, c[0x0][0x380] ;  /* 0x0000e000ff100b82 */ /* 0x000e620000000a00 */
[----:B------:R-:W-:Y:S01]  /*0860*/  ISETP.LT.OR P5, PT, R8, 0x3, P5 ;  /* 0x000000030800780c */ /* 0x000fe20002fa1670 */
[----:B0-----:R-:W-:-:S03]  /*0870*/  @P6 IMAD R0, R15, R9, R0 ;  /* 0x000000090f006224 */ /* 0x001fc600078e0200 */
[----:B------:R-:W-:Y:S02]  /*0880*/  ISETP.GE.U32.OR P6, PT, R4, R3, P5 ;  /* 0x000000030400720c */ /* 0x000fe40002fc6470 */
[----:B------:R-:W-:-:S11]  /*0890*/  @P0 IADD3 R9, PT, PT, R10, R7, RZ ;  /* 0x000000070a090210 */ /* 0x000fd60007ffe0ff */
[----:B------:R-:W0:Y:S01]  /*08a0*/  @!P6 LDC.64 R14, c[0x0][0x380] ;  /* 0x0000e000ff0eeb82 */ /* 0x000e220000000a00 */
[----:B------:R-:W-:Y:S01]  /*08b0*/  IADD3 R7, PT, PT, R7, R3, RZ ;  /* 0x0000000307077210 */ /* 0x000fe20007ffe0ff */
[----:B-1----:R-:W-:-:S03]  /*08c0*/  @P0 IMAD.WIDE.U32 R16, R9, 0x4, R16 ;  /* 0x0000000409100825 */ /* 0x002fc600078e0010 */
[----:B------:R-:W-:-:S03]  /*08d0*/  @!P6 IADD3 R9, PT, PT, R26, R7, RZ ;  /* 0x000000071a09e210 */ /* 0x000fc60007ffe0ff */
[----:B------:R-:W1:Y:S01]  /*08e0*/  @!P6 LDC R11, c[0x3][0x38] ;  /* 0x00c00e00ff0beb82 */ /* 0x000e620000000800 */
[----:B------:R-:W2:Y:S01]  /*08f0*/  @P0 LDG.E.CONSTANT R17, desc[UR4][R16.64] ;  /* 0x0000000410110981 */ /* 0x000ea2000c1e9900 */
[----:B0-----:R-:W-:-:S06]  /*0900*/  @!P6 IMAD.WIDE.U32 R14, R9, 0x4, R14 ;  /* 0x00000004090ee825 */ /* 0x001fcc00078e000e */
[----:B------:R-:W2:Y:S01]  /*0910*/  @P0 LDC R9, c[0x3][0x34] ;  /* 0x00c00d00ff090b82 */ /* 0x000ea20000000800 */
[----:B------:R-:W1:Y:S01]  /*0920*/  @!P6 LDG.E.CONSTANT R15, desc[UR4][R14.64] ;  /* 0x000000040e0fe981 */ /* 0x000e62000c1e9900 */
[----:B--2---:R-:W-:Y:S01]  /*0930*/  @P0 IMAD R0, R17, R9, R0 ;  /* 0x0000000911000224 */ /* 0x004fe200078e0200 */
[----:B------:R-:W-:-:S04]  /*0940*/  ISETP.GE.AND P0, PT, R12, R3, PT ;  /* 0x000000030c00720c */ /* 0x000fc80003f06270 */
[----:B------:R-:W-:Y:S01]  /*0950*/  ISETP.LT.OR P0, PT, R8, 0x2, P0 ;  /* 0x000000020800780c */ /* 0x000fe20000701670 */
[----:B-1----:R-:W-:-:S03]  /*0960*/  @!P6 IMAD R0, R15, R11, R0 ;  /* 0x0000000b0f00e224 */ /* 0x002fc600078e0200 */
[----:B------:R-:W-:-:S13]  /*0970*/  ISETP.GE.U32.OR P6, PT, R4, R3, P0 ;  /* 0x000000030400720c */ /* 0x000fda00007c6470 */
[----:B------:R-:W0:Y:S01]  /*0980*/  @!P6 LDC.64 R18, c[0x0][0x380] ;  /* 0x0000e000ff12eb82 */ /* 0x000e220000000a00 */
[----:B------:R-:W-:-:S07]  /*0990*/  @!P6 IMAD.IADD R17, R12, 0x1, R7 ;  /* 0x000000010c11e824 */ /* 0x000fce00078e0207 */
[----:B------:R-:W1:Y:S01]  /*09a0*/  @!P6 LDC R9, c[0x3][0x3c] ;  /* 0x00c00f00ff09eb82 */ /* 0x000e620000000800 */
[----:B0-----:R-:W-:-:S07]  /*09b0*/  @!P6 IMAD.WIDE.U32 R16, R17, 0x4, R18 ;  /* 0x000000041110e825 */ /* 0x001fce00078e0012 */
[----:B------:R-:W0:Y:S01]  /*09c0*/  @!P5 LDC.64 R18, c[0x0][0x380] ;  /* 0x0000e000ff12db82 */ /* 0x000e220000000a00 */
[----:B------:R-:W1:Y:S02]  /*09d0*/  @!P6 LDG.E.CONSTANT R17, desc[UR4][R16.64] ;  /* 0x000000041011e981 */ /* 0x000e64000c1e9900 */
[----:B-1----:R-:W-:Y:S01]  /*09e0*/  @!P6 IMAD R0, R17, R9, R0 ;  /* 0x000000091100e224 */ /* 0x002fe200078e0200 */
[----:B------:R-:W-:-:S13]  /*09f0*/  ISETP.GE.U32.OR P6, PT, R4, R3, !P4 ;  /* 0x000000030400720c */ /* 0x000fda00067c6470 */
[----:B------:R-:W1:Y:S01]  /*0a00*/  @!P6 LDC.64 R14, c[0x0][0x380] ;  /* 0x0000e000ff0eeb82 */ /* 0x000e620000000a00 */
[----:B------:R-:W-:-:S05]  /*0a10*/  @!P6 IADD3 R9, PT, PT, R8, -0x1, R7 ;  /* 0xffffffff0809e810 */ /* 0x000fca0007ffe007 */
[----:B-1----:R-:W-:Y:S02]  /*0a20*/  @!P6 IMAD.WIDE.U32 R14, R9, 0x4, R14 ;  /* 0x00000004090ee825 */ /* 0x002fe400078e000e */
[----:B------:R-:W1:Y:S04]  /*0a30*/  @!P6 LDC R9, c[0x3][0x40] ;  /* 0x00c01000ff09eb82 */ /* 0x000e680000000800 */
[----:B------:R-:W1:Y:S02]  /*0a40*/  @!P6 LDG.E.CONSTANT R15, desc[UR4][R14.64] ;  /* 0x000000040e0fe981 */ /* 0x000e64000c1e9900 */
[----:B-1----:R-:W-:Y:S01]  /*0a50*/  @!P6 IMAD R0, R15, R9, R0 ;  /* 0x000000090f00e224 */ /* 0x002fe200078e0200 */
[----:B------:R-:W-:-:S04]  /*0a60*/  ISETP.GE.AND P6, PT, R8, RZ, PT ;  /* 0x000000ff0800720c */ /* 0x000fc80003fc6270 */
[----:B------:R-:W-:-:S13]  /*0a70*/  ISETP.GE.U32.OR P6, PT, R4, R3, !P6 ;  /* 0x000000030400720c */ /* 0x000fda00077c6470 */
[----:B------:R-:W1:Y:S01]  /*0a80*/  @!P6 LDC.64 R16, c[0x0][0x380] ;  /* 0x0000e000ff10eb82 */ /* 0x000e620000000a00 */
[----:B------:R-:W-:-:S05]  /*0a90*/  @!P6 IADD3 R9, PT, PT, R8, R7, RZ ;  /* 0x000000070809e210 */ /* 0x000fca0007ffe0ff */
[----:B-1----:R-:W-:Y:S02]  /*0aa0*/  @!P6 IMAD.WIDE.U32 R16, R9, 0x4, R16 ;  /* 0x000000040910e825 */ /* 0x002fe400078e0010 */
[----:B------:R-:W1:Y:S04]  /*0ab0*/  @!P6 LDC R9, c[0x3][0x44] ;  /* 0x00c01100ff09eb82 */ /* 0x000e680000000800 */
[----:B------:R-:W1:Y:S02]  /*0ac0*/  @!P6 LDG.E.CONSTANT R17, desc[UR4][R16.64] ;  /* 0x000000041011e981 */ /* 0x000e64000c1e9900 */
[----:B-1----:R-:W-:Y:S01]  /*0ad0*/  @!P6 IMAD R0, R17, R9, R0 ;  /* 0x000000091100e224 */ /* 0x002fe200078e0200 */
[----:B------:R-:W-:-:S13]  /*0ae0*/  ISETP.GE.U32.OR P6, PT, R4, R3, !P3 ;  /* 0x000000030400720c */ /* 0x000fda0005fc6470 */
[----:B------:R-:W1:Y:S01]  /*0af0*/  @!P6 LDC.64 R14, c[0x0][0x380] ;  /* 0x0000e000ff0eeb82 */ /* 0x000e620000000a00 */
[----:B------:R-:W-:-:S05]  /*0b00*/  @!P6 IADD3 R9, PT, PT, R6, R7, RZ ;  /* 0x000000070609e210 */ /* 0x000fca0007ffe0ff */
[----:B-1----:R-:W-:Y:S02]  /*0b10*/  @!P6 IMAD.WIDE.U32 R14, R9, 0x4, R14 ;  /* 0x00000004090ee825 */ /* 0x002fe400078e000e */
[----:B------:R-:W1:Y:S04]  /*0b20*/  @!P6 LDC R9, c[0x3][0x48] ;  /* 0x00c01200ff09eb82 */ /* 0x000e680000000800 */
[----:B------:R-:W1:Y:S02]  /*0b30*/  @!P6 LDG.E.CONSTANT R15, desc[UR4][R14.64] ;  /* 0x000000040e0fe981 */ /* 0x000e64000c1e9900 */
[----:B-1----:R-:W-:Y:S01]  /*0b40*/  @!P6 IMAD R0, R15, R9, R0 ;  /* 0x000000090f00e224 */ /* 0x002fe200078e0200 */
[----:B------:R-:W-:Y:S01]  /*0b50*/  ISETP.GE.U32.OR P6, PT, R4, R3, !P2 ;  /* 0x000000030400720c */ /* 0x000fe200057c6470 */
[----:B------:R-:W1:-:S12]  /*0b60*/  @P4 LDC.64 R14, c[0x0][0x380] ;  /* 0x0000e000ff0e4b82 */ /* 0x000e580000000a00 */
[----:B------:R-:W2:Y:S01]  /*0b70*/  @!P6 LDC.64 R16, c[0x0][0x380] ;  /* 0x0000e000ff10eb82 */ /* 0x000ea20000000a00 */
[----:B------:R-:W-:-:S05]  /*0b80*/  @!P6 IADD3 R9, PT, PT, R2, R7, RZ ;  /* 0x000000070209e210 */ /* 0x000fca0007ffe0ff */
[----:B--2---:R-:W-:Y:S02]  /*0b90*/  @!P6 IMAD.WIDE.U32 R16, R9, 0x4, R16 ;  /* 0x000000040910e825 */ /* 0x004fe400078e0010 */
[----:B------:R-:W2:Y:S04]  /*0ba0*/  @!P6 LDC R9, c[0x3][0x4c] ;  /* 0x00c01300ff09eb82 */ /* 0x000ea80000000800 */
[----:B------:R-:W2:Y:S02]  /*0bb0*/  @!P6 LDG.E.CONSTANT R17, desc[UR4][R16.64] ;  /* 0x000000041011e981 */ /* 0x000ea4000c1e9900 */
[----:B--2---:R-:W-:Y:S01]  /*0bc0*/  @!P6 IMAD R0, R17, R9, R0 ;  /* 0x000000091100e224 */ /* 0x004fe200078e0200 */
[----:B------:R-:W-:Y:S01]  /*0bd0*/  ISETP.GE.U32.OR P6, PT, R4, R3, !P1 ;  /* 0x000000030400720c */ /* 0x000fe20004fc6470 */
[----:B------:R-:W2:-:S12]  /*0be0*/  @!P0 LDC.64 R16, c[0x0][0x380] ;  /* 0x0000e000ff108b82 */ /* 0x000e980000000a00 */
[----:B------:R-:W3:Y:S01]  /*0bf0*/  @!P6 LDC.64 R20, c[0x0][0x380] ;  /* 0x0000e000ff14eb82 */ /* 0x000ee20000000a00 */
[----:B------:R-:W-:-:S07]  /*0c00*/  @!P6 IMAD.IADD R9, R10, 0x1, R7 ;  /* 0x000000010a09e824 */ /* 0x000fce00078e0207 */
[----:B------:R-:W4:Y:S01]  /*0c10*/  @!P6 LDC R4, c[0x3][0x50] ;  /* 0x00c01400ff04eb82 */ /* 0x000f220000000800 */
[----:B---3--:R-:W-:-:S06]  /*0c20*/  @!P6 IMAD.WIDE.U32 R20, R9, 0x4, R20 ;  /* 0x000000040914e825 */ /* 0x008fcc00078e0014 */
[----:B------:R-:W4:Y:S01]  /*0c30*/  @!P6 LDG.E.CONSTANT R21, desc[UR4][R20.64] ;  /* 0x000000041415e981 */ /* 0x000f22000c1e9900 */
[----:B------:R-:W-:-:S04]  /*0c40*/  IADD3 R7, PT, PT, R7, R3, RZ ;  /* 0x0000000307077210 */ /* 0x000fc80007ffe0ff */
[-C--:B------:R-:W-:Y:S02]  /*0c50*/  @!P0 IADD3 R11, PT, PT, R12, R7.reuse, RZ ;  /* 0x000000070c0b8210 */ /* 0x080fe40007ffe0ff */
[----:B------:R-:W-:-:S03]  /*0c60*/  @!P5 IADD3 R9, PT, PT, R26, R7, RZ ;  /* 0x000000071a09d210 */ /* 0x000fc60007ffe0ff */
[----:B--2---:R-:W-:Y:S01]  /*0c70*/  @!P0 IMAD.WIDE.U32 R16, R11, 0x4, R16 ;  /* 0x000000040b108825 */ /* 0x004fe200078e0010 */
[----:B------:R-:W-:-:S03]  /*0c80*/  IADD3 R28, PT, PT, R5, 0x1, RZ ;  /* 0x00000001051c7810 */ /* 0x000fc60007ffe0ff */
[----:B0-----:R-:W-:Y:S01]  /*0c90*/  @!P5 IMAD.WIDE.U32 R18, R9, 0x4, R18 ;  /* 0x000000040912d825 */ /* 0x001fe200078e0012 */
[----:B------:R-:W-:Y:S01]  /*0ca0*/  P2R R13, PR, RZ, 0x1 ;  /* 0x00000001ff0d7803 */ /* 0x000fe20000000000 */
[----:B------:R0:W2:Y:S01]  /*0cb0*/  @!P0 LDG.E.CONSTANT R9, desc[UR4][R16.64] ;  /* 0x0000000410098981 */ /* 0x0000a2000c1e9900 */
[----:B------:R-:W-:-:S03]  /*0cc0*/  ISETP.GE.AND P0, PT, R8, RZ, PT ;  /* 0x000000ff0800720c */ /* 0x000fc60003f06270 */
[----:B------:R3:W5:Y:S01]  /*0cd0*/  @!P5 LDG.E.CONSTANT R11, desc[UR4][R18.64] ;  /* 0x00000004120bd981 */ /* 0x000762000c1e9900 */
[----:B0-----:R-:W0:Y:S08]  /*0ce0*/  @P3 LDC.64 R16, c[0x0][0x380] ;  /* 0x0000e000ff103b82 */ /* 0x001e300000000a00 */
[----:B---3--:R-:W3:Y:S01]  /*0cf0*/  @P2 LDC.64 R18, c[0x0][0x380] ;  /* 0x0000e000ff122b82 */ /* 0x008ee20000000a00 */
[----:B------:R-:W-:-:S05]  /*0d00*/  @P2 IADD3 R27, PT, PT, R2, R7, RZ ;  /* 0x00000007021b2210 */ /* 0x000fca0007ffe0ff */
[----:B---3--:R-:W-:-:S04]  /*0d10*/  @P2 IMAD.WIDE.U32 R18, R27, 0x4, R18 ;  /* 0x000000041b122825 */ /* 0x008fc800078e0012 */
[----:B------:R-:W-:Y:S02]  /*0d20*/  @P1 IMAD.IADD R27, R10, 0x1, R7 ;  /* 0x000000010a1b1824 */ /* 0x000fe400078e0207 */
[----:B------:R-:W3:Y:S01]  /*0d30*/  @P2 LDG.E.CONSTANT R19, desc[UR4][R18.64] ;  /* 0x0000000412132981 */ /* 0x000ee2000c1e9900 */
[----:B----4-:R-:W-:Y:S01]  /*0d40*/  @!P6 IMAD R0, R21, R4, R0 ;  /* 0x000000041500e224 */ /* 0x010fe200078e0200 */
[----:B------:R-:W-:-:S13]  /*0d50*/  ISETP.GE.AND P6, PT, R8, RZ, PT ;  /* 0x000000ff0800720c */ /* 0x000fda0003fc6270 */
[----:B------:R-:W4:Y:S01]  /*0d60*/  @P6 LDC.64 R22, c[0x0][0x380] ;  /* 0x0000e000ff166b82 */ /* 0x000f220000000a00 */
[----:B------:R-:W-:Y:S02]  /*0d70*/  ISETP.GE.U32.OR P6, PT, R28, R3, P5 ;  /* 0x000000031c00720c */ /* 0x000fe40002fc6470 */
[C-C-:B------:R-:W-:Y:S01]  /*0d80*/  @P4 IADD3 R21, PT, PT, R8.reuse, -0x1, R7.reuse ;  /* 0xffffffff08154810 */ /* 0x140fe20007ffe007 */
[----:B------:R-:W-:-:S04]  /*0d90*/  IMAD.IADD R4, R8, 0x1, R7 ;  /* 0x0000000108047824 */ /* 0x000fc800078e0207 */
[----:B-1----:R-:W-:Y:S02]  /*0da0*/  @P4 IMAD.WIDE.U32 R14, R21, 0x4, R14 ;  /* 0x00000004150e4825 */ /* 0x002fe400078e000e */
[----:B------:R-:W1:Y:S04]  /*0db0*/  @P1 LDC.64 R20, c[0x0][0x380] ;  /* 0x0000e000ff141b82 */ /* 0x000e680000000a00 */
[----:B------:R0:W3:Y:S04]  /*0dc0*/  @P4 LDG.E.CONSTANT R15, desc[UR4][R14.64] ;  /* 0x000000040e0f4981 */ /* 0x0000e8000c1e9900 */
[----:B------:R-:W2:Y:S01]  /*0dd0*/  @!P6 LDC.64 R24, c[0x0][0x380] ;  /* 0x0000e000ff18eb82 */ /* 0x000ea20000000a00 */
[----:B----4-:R-:W-:-:S07]  /*0de0*/  @P0 IMAD.WIDE.U32 R22, R4, 0x4, R22 ;  /* 0x0000000404160825 */ /* 0x010fce00078e0016 */
[----:B0-----:R-:W3:Y:S01]  /*0df0*/  @P4 LDC R14, c[0x3][0x5c] ;  /* 0x00c01700ff0e4b82 */ /* 0x001ee20000000800 */
[----:B------:R-:W4:Y:S01]  /*0e00*/  @P0 LDG.E.CONSTANT R23, desc[UR4][R22.64] ;  /* 0x0000000416170981 */ /* 0x000f22000c1e9900 */
[----:B------:R-:W-:Y:S02]  /*0e10*/  ISETP.NE.AND P0, PT, R13, RZ, PT ;  /* 0x000000ff0d00720c */ /* 0x000fe40003f05270 */
[----:B------:R-:W-:Y:S02]  /*0e20*/  @P3 IADD3 R13, PT, PT, R6, R7, RZ ;  /* 0x00000007060d3210 */ /* 0x000fe40007ffe0ff */
[----:B------:R-:W-:-:S03]  /*0e30*/  IADD3 R7, PT, PT, R7, R3, RZ ;  /* 0x0000000307077210 */ /* 0x000fc60007ffe0ff */
[----:B------:R-:W-:Y:S01]  /*0e40*/  @P3 IMAD.WIDE.U32 R16, R13, 0x4, R16 ;  /* 0x000000040d103825 */ /* 0x000fe200078e0010 */
[----:B------:R-:W-:-:S03]  /*0e50*/  @!P6 IADD3 R29, PT, PT, R26, R7, RZ ;  /* 0x000000071a1de210 */ /* 0x000fc60007ffe0ff */
[----:B-1----:R-:W-:Y:S02]  /*0e60*/  @P1 IMAD.WIDE.U32 R20, R27, 0x4, R20 ;  /* 0x000000041b141825 */ /* 0x002fe400078e0014 */
[----:B------:R0:W4:Y:S01]  /*0e70*/  @P3 LDG.E.CONSTANT R17, desc[UR4][R16.64] ;  /* 0x0000000410113981 */ /* 0x000122000c1e9900 */
[----:B------:R-:W-:Y:S01]  /*0e80*/  P2R R13, PR, RZ, 0x8 ;  /* 0x00000008ff0d7803 */ /* 0x000fe20000000000 */
[----:B--2---:R-:W-:Y:S01]  /*0e90*/  @!P6 IMAD.WIDE.U32 R24, R29, 0x4, R24 ;  /* 0x000000041d18e825 */ /* 0x004fe200078e0018 */
[----:B------:R-:W5:Y:S01]  /*0ea0*/  @!P5 LDC R27, c[0x3][0x54] ;  /* 0x00c01500ff1bdb82 */ /* 0x000f620000000800 */
[----:B------:R-:W2:Y:S04]  /*0eb0*/  @P1 LDG.E.CONSTANT R21, desc[UR4][R20.64] ;  /* 0x0000000414151981 */ /* 0x000ea8000c1e9900 */
[----:B------:R-:W2:Y:S01]  /*0ec0*/  @!P6 LDG.E.CONSTANT R25, desc[UR4][R24.64] ;  /* 0x000000041819e981 */ /* 0x000ea2000c1e9900 */
[----:B------:R-:W-:-:S02]  /*0ed0*/  ISETP.GE.AND P3, PT, R8, RZ, PT ;  /* 0x000000ff0800720c */ /* 0x000fc40003f66270 */
[----:B------:R-:W1:Y:S01]  /*0ee0*/  @!P0 LDC R29, c[0x3][0x58] ;  /* 0x00c01600ff1d8b82 */ /* 0x000e620000000800 */
[----:B------:R-:W-:-:S07]  /*0ef0*/  P2R R18, PR, RZ, 0x20 ;  /* 0x00000020ff127803 */ /* 0x000fce0000000000 */
[----:B0-----:R-:W0:Y:S08]  /*0f00*/  @!P6 LDC R16, c[0x3][0x70] ;  /* 0x00c01c00ff10eb82 */ /* 0x001e300000000800 */
[----:B------:R-:W4:Y:S01]  /*0f10*/  @P3 LDC R22, c[0x3][0x60] ;  /* 0x00c01800ff163b82 */ /* 0x000f220000000800 */
[----:B------:R-:W-:Y:S01]  /*0f20*/  ISETP.NE.AND P3, PT, R13, RZ, PT ;  /* 0x000000ff0d00720c */ /* 0x000fe20003f65270 */
[----:B-----5:R-:W-:Y:S01]  /*0f30*/  @!P5 IMAD R0, R11, R27, R0 ;  /* 0x0000001b0b00d224 */ /* 0x020fe200078e0200 */
[----:B------:R-:W-:-:S05]  /*0f40*/  ISETP.GE.AND P5, PT, R8, RZ, PT ;  /* 0x000000ff0800720c */ /* 0x000fca0003fa6270 */
[----:B------:R-:W5:Y:S01]  /*0f50*/  @P2 LDC R13, c[0x3][0x68] ;  /* 0x00c01a00ff0d2b82 */ /* 0x000f620000000800 */
[----:B-1----:R-:W-:-:S07]  /*0f60*/  @!P0 IMAD R0, R9, R29, R0 ;  /* 0x0000001d09008224 */ /* 0x002fce00078e0200 */
[----:B------:R-:W1:Y:S08]  /*0f70*/  @P3 LDC R11, c[0x3][0x64] ;  /* 0x00c01900ff0b3b82 */ /* 0x000e700000000800 */
[----:B------:R-:W2:Y:S01]  /*0f80*/  @P1 LDC R9, c[0x3][0x6c] ;  /* 0x00c01b00ff091b82 */ /* 0x000ea20000000800 */
[----:B---3--:R-:W-:-:S04]  /*0f90*/  @P4 IMAD R0, R15, R14, R0 ;  /* 0x0000000e0f004224 */ /* 0x008fc800078e0200 */
[----:B----4-:R-:W-:-:S04]  /*0fa0*/  @P5 IMAD R0, R23, R22, R0 ;  /* 0x0000001617005224 */ /* 0x010fc800078e0200 */
[----:B-1----:R-:W-:-:S04]  /*0fb0*/  @P3 IMAD R0, R17, R11, R0 ;  /* 0x0000000b11003224 */ /* 0x002fc800078e0200 */
[----:B-----5:R-:W-:-:S04]  /*0fc0*/  @P2 IMAD R0, R19, R13, R0 ;  /* 0x0000000d13002224 */ /* 0x020fc800078e0200 */
[----:B--2---:R-:W-:-:S04]  /*0fd0*/  @P1 IMAD R0, R21, R9, R0 ;  /* 0x0000000915001224 */ /* 0x004fc800078e0200 */
[----:B0-----:R-:W-:Y:S01]  /*0fe0*/  @!P6 IMAD R0, R25, R16, R0 ;  /* 0x000000101900e224 */ /* 0x001fe200078e0200 */
[----:B------:R-:W-:-:S13]  /*0ff0*/  ISETP.GE.U32.OR P6, PT, R28, R3, P0 ;  /* 0x000000031c00720c */ /* 0x000fda00007c6470 */
[----:B------:R-:W0:Y:S01]  /*1000*/  @!P6 LDC.64 R14, c[0x0][0x380] ;  /* 0x0000e000ff0eeb82 */ /* 0x000e220000000a00 */
[----:B------:R-:W-:-:S05]  /*1010*/  @!P6 IADD3 R9, PT, PT, R12, R7, RZ ;  /* 0x000000070c09e210 */ /* 0x000fca0007ffe0ff */
[----:B0-----:R-:W-:Y:S02]  /*1020*/  @!P6 IMAD.WIDE.U32 R14, R9, 0x4, R14 ;  /* 0x00000004090ee825 */ /* 0x001fe400078e000e */
[----:B------:R-:W0:Y:S04]  /*1030*/  @!P6 LDC R9, c[0x3][0x74] ;  /* 0x00c01d00ff09eb82 */ /* 0x000e280000000800 */
[----:B------:R-:W0:Y:S02]  /*1040*/  @!P6 LDG.E.CONSTANT R15, desc[UR4][R14.64] ;  /* 0x000000040e0fe981 */ /* 0x000e24000c1e9900 */
[----:B0-----:R-:W-:Y:S01]  /*1050*/  @!P6 IMAD R0, R15, R9, R0 ;  /* 0x000000090f00e224 */ /* 0x001fe200078e0200 */
[----:B------:R-:W-:-:S13]  /*1060*/  ISETP.GE.U32.OR P6, PT, R28, R3, !P4 ;  /* 0x000000031c00720c */ /* 0x000fda00067c6470 */
[----:B------:R-:W0:Y:S01]  /*1070*/  @!P6 LDC.64 R16, c[0x0][0x380] ;  /* 0x0000e000ff10eb82 */ /* 0x000e220000000a00 */
[----:B------:R-:W-:-:S05]  /*1080*/  @!P6 IADD3 R9, PT, PT, R8, -0x1, R7 ;  /* 0xffffffff0809e810 */ /* 0x000fca0007ffe007 */
[----:B0-----:R-:W-:Y:S02]  /*1090*/  @!P6 IMAD.WIDE.U32 R16, R9, 0x4, R16 ;  /* 0x000000040910e825 */ /* 0x001fe400078e0010 */
[----:B------:R-:W0:Y:S04]  /*10a0*/  @!P6 LDC R9, c[0x3][0x78] ;  /* 0x00c01e00ff09eb82 */ /* 0x000e280000000800 */
[----:B------:R-:W0:Y:S02]  /*10b0*/  @!P6 LDG.E.CONSTANT R17, desc[UR4][R16.64] ;  /* 0x000000041011e981 */ /* 0x000e24000c1e9900 */
[----:B0-----:R-:W-:Y:S01]  /*10c0*/  @!P6 IMAD R0, R17, R9, R0 ;  /* 0x000000091100e224 */ /* 0x001fe200078e0200 */
[----:B------:R-:W-:-:S04]  /*10d0*/  ISETP.GE.AND P6, PT, R8, RZ, PT ;  /* 0x000000ff0800720c */ /* 0x000fc80003fc6270 */
[----:B------:R-:W-:-:S13]  /*10e0*/  ISETP.GE.U32.OR P6, PT, R28, R3, !P6 ;  /* 0x000000031c00720c */ /* 0x000fda00077c6470 */
[----:B------:R-:W0:Y:S01]  /*10f0*/  @!P6 LDC.64 R14, c[0x0][0x380] ;  /* 0x0000e000ff0eeb82 */ /* 0x000e220000000a00 */
[----:B------:R-:W-:-:S04]  /*1100*/  @!P6 IMAD.IADD R9, R8, 0x1, R7 ;  /* 0x000000010809e824 */ /* 0x000fc800078e0207 */
[----:B0-----:R-:W-:-:S03]  /*1110*/  @!P6 IMAD.WIDE.U32 R14, R9, 0x4, R14 ;  /* 0x00000004090ee825 */ /* 0x001fc600078e000e */
[----:B------:R-:W0:Y:S03]  /*1120*/  @!P6 LDC R9, c[0x3][0x7c] ;  /* 0x00c01f00ff09eb82 */ /* 0x000e260000000800 */
[----:B------:R-:W0:Y:S02]  /*1130*/  @!P6 LDG.E.CONSTANT R15, desc[UR4][R14.64] ;  /* 0x000000040e0fe981 */ /* 0x000e24000c1e9900 */
[----:B0-----:R-:W-:Y:S01]  /*1140*/  @!P6 IMAD R0, R15, R9, R0 ;  /* 0x000000090f00e224 */ /* 0x001fe200078e0200 */
[----:B------:R-:W-:-:S13]  /*1150*/  ISETP.GE.U32.OR P6, PT, R28, R3, !P3 ;  /* 0x000000031c00720c */ /* 0x000fda0005fc6470 */
[----:B------:R-:W0:Y:S01]  /*1160*/  @!P6 LDC.64 R16, c[0x0][0x380] ;  /* 0x0000e000ff10eb82 */ /* 0x000e220000000a00 */
[----:B------:R-:W-:-:S05]  /*1170*/  @!P6 IADD3 R9, PT, PT, R6, R7, RZ ;  /* 0x000000070609e210 */ /* 0x000fca0007ffe0ff */
[----:B0-----:R-:W-:Y:S02]  /*1180*/  @!P6 IMAD.WIDE.U32 R16, R9, 0x4, R16 ;  /* 0x000000040910e825 */ /* 0x001fe400078e0010 */
[----:B------:R-:W0:Y:S04]  /*1190*/  @!P6 LDC R9, c[0x3][0x80] ;  /* 0x00c02000ff09eb82 */ /* 0x000e280000000800 */
[----:B------:R-:W0:Y:S01]  /*11a0*/  @!P6 LDG.E.CONSTANT R17, desc[UR4][R16.64] ;  /* 0x000000041011e981 */ /* 0x000e22000c1e9900 */
[----:B------:R-:W-:Y:S01]  /*11b0*/  ISETP.NE.AND P5, PT, R18, RZ, PT ;  /* 0x000000ff1200720c */ /* 0x000fe20003fa5270 */
[----:B0-----:R-:W-:Y:S01]  /*11c0*/  @!P6 IMAD R0, R17, R9, R0 ;  /* 0x000000091100e224 */ /* 0x001fe200078e0200 */
[----:B------:R-:W-:-:S13]  /*11d0*/  ISETP.GE.U32.OR P6, PT, R28, R3, !P2 ;  /* 0x000000031c00720c */ /* 0x000fda00057c6470 */
        /* <DEDUP_REMOVED lines=12> */
[----:B------:R-:W-:Y:S01]  /*12a0*/  VIADD R14, R5, 0x2 ;  /* 0x00000002050e7836 */ /* 0x000fe20000000000 */
[----:B------:R-:W-:Y:S01]  /*12b0*/  IADD3 R7, PT, PT, R7, R3, RZ ;  /* 0x0000000307077210 */ /* 0x000fe20007ffe0ff */
[----:B0-----:R-:W-:-:S03]  /*12c0*/  @!P6 IMAD R0, R21, R9, R0 ;  /* 0x000000091500e224 */ /* 0x001fc600078e0200 */
[----:B------:R-:W-:-:S13]  /*12d0*/  ISETP.GE.U32.OR P6, PT, R14, R3, P5 ;  /* 0x000000030e00720c */ /* 0x000fda0002fc6470 */
[----:B------:R-:W0:Y:S01]  /*12e0*/  @!P6 LDC.64 R16, c[0x0][0x380] ;  /* 0x0000e000ff10eb82 */ /* 0x000e220000000a00 */
[----:B------:R-:W-:-:S05]  /*12f0*/  @!P6 IADD3 R9, PT, PT, R26, R7, RZ ;  /* 0x000000071a09e210 */ /* 0x000fca0007ffe0ff */
[----:B0-----:R-:W-:Y:S02]  /*1300*/  @!P6 IMAD.WIDE.U32 R16, R9, 0x4, R16 ;  /* 0x000000040910e825 */ /* 0x001fe400078e0010 */
[----:B------:R-:W0:Y:S04]  /*1310*/  @!P6 LDC R9, c[0x3][0x8c] ;  /* 0x00c02300ff09eb82 */ /* 0x000e280000000800 */
[----:B------:R-:W0:Y:S02]  /*1320*/  @!P6 LDG.E.CONSTANT R17, desc[UR4][R16.64] ;  /* 0x000000041011e981 */ /* 0x000e24000c1e9900 */
        /* <DEDUP_REMOVED lines=43> */
[----:B------:R-:W-:-:S05]  /*15e0*/  VIADD R20, R5, 0x3 ;  /* 0x0000000305147836 */ /* 0x000fca0000000000 */
[CC--:B------:R-:W-:Y:S02]  /*15f0*/  ISETP.GE.U32.OR P5, PT, R20.reuse, R3.reuse, P5 ;  /* 0x000000031400720c */ /* 0x0c0fe40002fa6470 */
[CC--:B------:R-:W-:Y:S02]  /*1600*/  ISETP.GE.U32.OR P0, PT, R20.reuse, R3.reuse, P0 ;  /* 0x000000031400720c */ /* 0x0c0fe40000706470 */
[CC--:B------:R-:W-:Y:S02]  /*1610*/  ISETP.GE.U32.OR P4, PT, R20.reuse, R3.reuse, !P4 ;  /* 0x000000031400720c */ /* 0x0c0fe40006786470 */
[----:B------:R-:W-:-:S07]  /*1620*/  ISETP.GE.U32.OR P3, PT, R20, R3, !P3 ;  /* 0x000000031400720c */ /* 0x000fce0005f66470 */
[----:B------:R-:W1:Y:S01]  /*1630*/  @!P5 LDC.64 R18, c[0x0][0x380] ;  /* 0x0000e000ff12db82 */ /* 0x000e620000000a00 */
[----:B------:R-:W-:-:S07]  /*1640*/  ISETP.GE.U32.OR P2, PT, R20, R3, !P2 ;  /* 0x000000031400720c */ /* 0x000fce0005746470 */
[----:B------:R-:W2:Y:S01]  /*1650*/  @!P0 LDC.64 R14, c[0x0][0x380] ;  /* 0x0000e000ff0e8b82 */ /* 0x000ea20000000a00 */
[----:B------:R-:W-:-:S07]  /*1660*/  ISETP.GE.U32.OR P1, PT, R20, R3, !P1 ;  /* 0x000000031400720c */ /* 0x000fce0004f26470 */
[----:B------:R-:W3:Y:S01]  /*1670*/  @!P2 LDC.64 R24, c[0x0][0x380] ;  /* 0x0000e000ff18ab82 */ /* 0x000ee20000000a00 */
[----:B0-----:R-:W-:Y:S01]  /*1680*/  @!P6 IMAD R0, R17, R9, R0 ;  /* 0x000000091100e224 */ /* 0x001fe200078e0200 */
[----:B------:R-:W-:-:S06]  /*1690*/  ISETP.GE.AND P6, PT, R8, RZ, PT ;  /* 0x000000ff0800720c */ /* 0x000fcc0003fc6270 */
[----:B------:R-:W0:Y:S01]  /*16a0*/  @!P4 LDC.64 R16, c[0x0][0x380] ;  /* 0x0000e000ff10cb82 */ /* 0x000e220000000a00 */
[-C--:B------:R-:W-:Y:S02]  /*16b0*/  ISETP.GE.U32.OR P6, PT, R20, R3.reuse, !P6 ;  /* 0x000000031400720c */ /* 0x080fe400077c6470 */
[----:B------:R-:W-:-:S05]  /*16c0*/  IADD3 R3, PT, PT, R7, R3, RZ ;  /* 0x0000000307037210 */ /* 0x000fca0007ffe0ff */
[----:B------:R-:W4:Y:S01]  /*16d0*/  @!P3 LDC.64 R20, c[0x0][0x380] ;  /* 0x0000e000ff14bb82 */ /* 0x000f220000000a00 */
[----:B------:R-:W-:-:S07]  /*16e0*/  @!P5 IADD3 R5, PT, PT, R26, R3, RZ ;  /* 0x000000031a05d210 */ /* 0x000fce0007ffe0ff */
[----:B------:R-:W5:Y:S01]  /*16f0*/  @!P6 LDC.64 R22, c[0x0][0x380] ;  /* 0x0000e000ff16eb82 */ /* 0x000f620000000a00 */
[----:B-1----:R-:W-:Y:S01]  /*1700*/  @!P5 IMAD.WIDE.U32 R18, R5, 0x4, R18 ;  /* 0x000000040512d825 */ /* 0x002fe200078e0012 */
[----:B------:R-:W-:Y:S02]  /*1710*/  @!P0 IADD3 R5, PT, PT, R12, R3, RZ ;  /* 0x000000030c058210 */ /* 0x000fe40007ffe0ff */
[----:B------:R-:W-:-:S03]  /*1720*/  @!P4 IADD3 R7, PT, PT, R8, -0x1, R3 ;  /* 0xffffffff0807c810 */ /* 0x000fc60007ffe003 */
[----:B------:R-:W3:Y:S01]  /*1730*/  @!P5 LDG.E.CONSTANT R19, desc[UR4][R18.64] ;  /* 0x000000041213d981 */ /* 0x000ee2000c1e9900 */
[----:B------:R-:W1:Y:S01]  /*1740*/  @!P1 LDC.64 R12, c[0x0][0x380] ;  /* 0x0000e000ff0c9b82 */ /* 0x000e620000000a00 */
[----:B--2---:R-:W-:-:S04]  /*1750*/  @!P0 IMAD.WIDE.U32 R14, R5, 0x4, R14 ;  /* 0x00000004050e8825 */ /* 0x004fc800078e000e */
[----:B------:R-:W-:Y:S02]  /*1760*/  @!P6 IMAD.IADD R5, R8, 0x1, R3 ;  /* 0x000000010805e824 */ /* 0x000fe400078e0203 */
[----:B0-----:R-:W-:Y:S01]  /*1770*/  @!P4 IMAD.WIDE.U32 R16, R7, 0x4, R16 ;  /* 0x000000040710c825 */ /* 0x001fe200078e0010 */
[----:B------:R-:W2:Y:S01]  /*1780*/  @!P0 LDG.E.CONSTANT R15, desc[UR4][R14.64] ;  /* 0x000000040e0f8981 */ /* 0x000ea2000c1e9900 */
[-C--:B------:R-:W-:Y:S01]  /*1790*/  @!P3 IADD3 R7, PT, PT, R6, R3.reuse, RZ ;  /* 0x000000030607b210 */ /* 0x080fe20007ffe0ff */
[----:B------:R-:W0:Y:S03]  /*17a0*/  @!P3 LDC R8, c[0x3][0xb8] ;  /* 0x00c02e00ff08bb82 */ /* 0x000e260000000800 */
[----:B------:R-:W2:Y:S01]  /*17b0*/  @!P4 LDG.E.CONSTANT R17, desc[UR4][R16.64] ;  /* 0x000000041011c981 */ /* 0x000ea2000c1e9900 */
[----:B-----5:R-:W-:Y:S01]  /*17c0*/  @!P6 IMAD.WIDE.U32 R22, R5, 0x4, R22 ;  /* 0x000000040516e825 */ /* 0x020fe200078e0016 */
[----:B------:R-:W-:-:S03]  /*17d0*/  @!P2 IADD3 R5, PT, PT, R2, R3, RZ ;  /* 0x000000030205a210 */ /* 0x000fc60007ffe0ff */
[----:B------:R-:W5:Y:S01]  /*17e0*/  @!P4 LDC R6, c[0x3][0xb0] ;  /* 0x00c02c00ff06cb82 */ /* 0x000f620000000800 */
[----:B----4-:R-:W-:Y:S01]  /*17f0*/  @!P3 IMAD.WIDE.U32 R20, R7, 0x4, R20 ;  /* 0x000000040714b825 */ /* 0x010fe200078e0014 */
[----:B------:R-:W-:Y:S01]  /*1800*/  @!P1 IADD3 R3, PT, PT, R10, R3, RZ ;  /* 0x000000030a039210 */ /* 0x000fe20007ffe0ff */
[----:B------:R-:W4:Y:S02]  /*1810*/  @!P6 LDG.E.CONSTANT R23, desc[UR4][R22.64] ;  /* 0x000000041617e981 */ /* 0x000f24000c1e9900 */
[----:B---3--:R-:W-:Y:S02]  /*1820*/  @!P2 IMAD.WIDE.U32 R24, R5, 0x4, R24 ;  /* 0x000000040518a825 */ /* 0x008fe400078e0018 */
[----:B------:R-:W0:Y:S01]  /*1830*/  @!P3 LDG.E.CONSTANT R21, desc[UR4][R20.64] ;  /* 0x000000041415b981 */ /* 0x000e22000c1e9900 */
[----:B------:R-:W3:Y:S01]  /*1840*/  @!P5 LDC R2, c[0x3][0xa8] ;  /* 0x00c02a00ff02db82 */ /* 0x000ee20000000800 */
[----:B-1----:R-:W-:Y:S02]  /*1850*/  @!P1 IMAD.WIDE.U32 R12, R3, 0x4, R12 ;  /* 0x00000004030c9825 */ /* 0x002fe400078e000c */
[----:B------:R-:W4:Y:S04]  /*1860*/  @!P2 LDG.E.CONSTANT R25, desc[UR4][R24.64] ;  /* 0x000000041819a981 */ /* 0x000f28000c1e9900 */
[----:B------:R-:W4:Y:S01]  /*1870*/  @!P1 LDG.E.CONSTANT R13, desc[UR4][R12.64] ;  /* 0x000000040c0d9981 */ /* 0x000f22000c1e9900 */
[----:B------:R-:W2:Y:S08]  /*1880*/  @!P0 LDC R5, c[0x3][0xac] ;  /* 0x00c02b00ff058b82 */ /* 0x000eb00000000800 */
[----:B------:R-:W4:Y:S08]  /*1890*/  @!P6 LDC R7, c[0x3][0xb4] ;  /* 0x00c02d00ff07eb82 */ /* 0x000f300000000800 */
[----:B------:R-:W1:Y:S08]  /*18a0*/  @!P2 LDC R9, c[0x3][0xbc] ;  /* 0x00c02f00ff09ab82 */ /* 0x000e700000000800 */
[----:B------:R-:W1:Y:S01]  /*18b0*/  @!P1 LDC R10, c[0x3][0xc0] ;  /* 0x00c03000ff0a9b82 */ /* 0x000e620000000800 */
[----:B---3--:R-:W-:-:S07]  /*18c0*/  @!P5 IMAD R0, R19, R2, R0 ;  /* 0x000000021300d224 */ /* 0x008fce00078e0200 */
[----:B------:R-:W3:Y:S01]  /*18d0*/  LDC.64 R2, c[0x0][0x388] ;  /* 0x0000e200ff027b82 */ /* 0x000ee20000000a00 */
[----:B--2---:R-:W-:-:S04]  /*18e0*/  @!P0 IMAD R0, R15, R5, R0 ;  /* 0x000000050f008224 */ /* 0x004fc800078e0200 */
[----:B-----5:R-:W-:-:S04]  /*18f0*/  @!P4 IMAD R0, R17, R6, R0 ;  /* 0x000000061100c224 */ /* 0x020fc800078e0200 */
[----:B----4-:R-:W-:-:S04]  /*1900*/  @!P6 IMAD R0, R23, R7, R0 ;  /* 0x000000071700e224 */ /* 0x010fc800078e0200 */
[----:B0-----:R-:W-:-:S04]  /*1910*/  @!P3 IMAD R0, R21, R8, R0 ;  /* 0x000000081500b224 */ /* 0x001fc800078e0200 */
[----:B-1----:R-:W-:Y:S02]  /*1920*/  @!P2 IMAD R0, R25, R9, R0 ;  /* 0x000000091900a224 */ /* 0x002fe400078e0200 */
[----:B---3--:R-:W-:-:S04]  /*1930*/  IMAD.WIDE R2, R4, 0x4, R2 ;  /* 0x0000000404027825 */ /* 0x008fc800078e0202 */
[----:B------:R-:W-:-:S05]  /*1940*/  @!P1 IMAD R0, R13, R10, R0 ;  /* 0x0000000a0d009224 */ /* 0x000fca00078e0200 */
[----:B------:R-:W-:Y:S01]  /*1950*/  STG.E desc[UR4][R2.64], R0 ;  /* 0x0000000002007986 */ /* 0x000fe2000c101904 */
[----:B------:R-:W-:Y:S05]  /*1960*/  EXIT ;  /* 0x000000000000794d */ /* 0x000fea0003800000 */
.L_x_11:
        /* <DEDUP_REMOVED lines=9> */
.L_x_13:


//--------------------- .nv.shared._Z21convolution_2d_sharedPKiPii --------------------------
	.section	.nv.shared._Z21convolution_2d_sharedPKiPii,"aw",@nobits
	.sectionflags	@""
	.align	4
.nv.shared._Z21convolution_2d_sharedPKiPii:
	.zero		2960


//--------------------- .nv.shared.reserved.0     --------------------------
	.section	.nv.shared.reserved.0,"aw",@nobits
	.weak		__nv_reservedSMEM_offset_0_alias
	.size		__nv_reservedSMEM_offset_0_alias, 0, 64
	.other		__nv_reservedSMEM_offset_0_alias,@"STO_CUDA_RESERVED_SHARED STV_DEFAULT"
__nv_reservedSMEM_offset_0_alias:
	.zero		0
	.zero		64


//--------------------- .nv.constant0._Z21convolution_2d_sharedPKiPii --------------------------
	.section	.nv.constant0._Z21convolution_2d_sharedPKiPii,"a",@progbits
	.sectionflags	@""
	.align	4
.nv.constant0._Z21convolution_2d_sharedPKiPii:
	.zero		916


//--------------------- .nv.constant0._Z23convolution_2d_improvedPKiPii --------------------------
	.section	.nv.constant0._Z23convolution_2d_improvedPKiPii,"a",@progbits
	.sectionflags	@""
	.align	4
.nv.constant0._Z23convolution_2d_improvedPKiPii:
	.zero		916


//--------------------- SYMBOLS --------------------------

	.type		.nv.reservedSmem.offset0,@object
	.size		.nv.reservedSmem.offset0,0x4
	.type		.nv.reservedSmem.cap,@object
	.size		.nv.reservedSmem.cap,0x4
